//
// Generated by NVIDIA NVVM Compiler
//
// Compiler Build ID: CL-36424714
// Cuda compilation tools, release 13.0, V13.0.88
// Based on NVVM 20.0.0
//

.version 9.0
.target sm_100
.address_size 64

	// .globl	add_n_1_to_256__kernel

.visible .entry add_n_1_to_256__kernel(
	.param .u64 .ptr .align 1 add_n_1_to_256__kernel_param_0,
	.param .u64 .ptr .align 1 add_n_1_to_256__kernel_param_1,
	.param .u64 .ptr .align 1 add_n_1_to_256__kernel_param_2,
	.param .u64 add_n_1_to_256__kernel_param_3
)
.maxntid 256
{
	.reg .pred 	%p<14>;
	.reg .b32 	%r<9>;
	.reg .b32 	%f<85>;
	.reg .b64 	%rd<86>;

	ld.param.u64 	%rd33, [add_n_1_to_256__kernel_param_0];
	ld.param.u64 	%rd31, [add_n_1_to_256__kernel_param_1];
	ld.param.u64 	%rd34, [add_n_1_to_256__kernel_param_2];
	ld.param.u64 	%rd32, [add_n_1_to_256__kernel_param_3];
	cvta.to.global.u64 	%rd1, %rd34;
	cvta.to.global.u64 	%rd2, %rd31;
	cvta.to.global.u64 	%rd3, %rd33;
	add.s64 	%rd4, %rd32, 255;
	shr.s64 	%rd5, %rd4, 8;
	setp.lt.s64 	%p1, %rd5, 1;
	@%p1 bra 	$L__BB0_22;
	mov.u32 	%r1, %ctaid.x;
	cvt.u64.u32 	%rd36, %r1;
	mul.lo.s64 	%rd6, %rd5, %rd36;
	mov.u32 	%r2, %tid.x;
	cvt.u64.u32 	%rd7, %r2;
	mad.lo.s64 	%rd8, %rd32, -640, %rd7;
	setp.lt.u64 	%p2, %rd5, 4;
	mov.b64 	%rd85, 0;
	@%p2 bra 	$L__BB0_12;
	and.b64  	%rd83, %rd5, 9223372036854775804;
	shl.b64 	%rd37, %rd6, 8;
	or.b64  	%rd38, %rd37, %rd7;
	mul.lo.s64 	%rd39, %rd32, 640;
	sub.s64 	%rd40, %rd38, %rd39;
	add.s64 	%rd82, %rd40, 512;
	shl.b64 	%rd41, %rd6, 12;
	shl.b64 	%rd42, %rd7, 4;
	or.b64  	%rd43, %rd41, %rd42;
	add.s64 	%rd44, %rd43, 8192;
	add.s64 	%rd81, %rd2, %rd44;
	add.s64 	%rd80, %rd3, %rd44;
	add.s64 	%rd79, %rd1, %rd44;
$L__BB0_3:
	.pragma "nounroll";
	add.s64 	%rd45, %rd82, -512;
	setp.gt.s64 	%p3, %rd45, -1;
	@%p3 bra 	$L__BB0_5;
	ld.global.nc.v4.f32 	{%f1, %f2, %f3, %f4}, [%rd80+-8192];
	ld.global.nc.v4.f32 	{%f5, %f6, %f7, %f8}, [%rd81+-8192];
	add.f32 	%f9, %f1, %f5;
	add.f32 	%f10, %f2, %f6;
	add.f32 	%f11, %f3, %f7;
	add.f32 	%f12, %f4, %f8;
	st.global.v4.f32 	[%rd79+-8192], {%f9, %f10, %f11, %f12};
$L__BB0_5:
	add.s64 	%rd46, %rd82, -256;
	setp.gt.s64 	%p4, %rd46, -1;
	@%p4 bra 	$L__BB0_7;
	ld.global.nc.v4.f32 	{%f13, %f14, %f15, %f16}, [%rd80+-4096];
	ld.global.nc.v4.f32 	{%f17, %f18, %f19, %f20}, [%rd81+-4096];
	add.f32 	%f21, %f13, %f17;
	add.f32 	%f22, %f14, %f18;
	add.f32 	%f23, %f15, %f19;
	add.f32 	%f24, %f16, %f20;
	st.global.v4.f32 	[%rd79+-4096], {%f21, %f22, %f23, %f24};
$L__BB0_7:
	setp.gt.s64 	%p5, %rd82, -1;
	@%p5 bra 	$L__BB0_9;
	ld.global.nc.v4.f32 	{%f25, %f26, %f27, %f28}, [%rd80];
	ld.global.nc.v4.f32 	{%f29, %f30, %f31, %f32}, [%rd81];
	add.f32 	%f33, %f25, %f29;
	add.f32 	%f34, %f26, %f30;
	add.f32 	%f35, %f27, %f31;
	add.f32 	%f36, %f28, %f32;
	st.global.v4.f32 	[%rd79], {%f33, %f34, %f35, %f36};
$L__BB0_9:
	add.s64 	%rd47, %rd82, 256;
	setp.gt.s64 	%p6, %rd47, -1;
	@%p6 bra 	$L__BB0_11;
	ld.global.nc.v4.f32 	{%f37, %f38, %f39, %f40}, [%rd80+4096];
	ld.global.nc.v4.f32 	{%f41, %f42, %f43, %f44}, [%rd81+4096];
	add.f32 	%f45, %f37, %f41;
	add.f32 	%f46, %f38, %f42;
	add.f32 	%f47, %f39, %f43;
	add.f32 	%f48, %f40, %f44;
	st.global.v4.f32 	[%rd79+4096], {%f45, %f46, %f47, %f48};
$L__BB0_11:
	and.b64  	%rd85, %rd5, 9223372036854775804;
	add.s64 	%rd83, %rd83, -4;
	add.s64 	%rd82, %rd82, 1024;
	add.s64 	%rd81, %rd81, 16384;
	add.s64 	%rd80, %rd80, 16384;
	add.s64 	%rd79, %rd79, 16384;
	setp.ne.s64 	%p7, %rd83, 0;
	@%p7 bra 	$L__BB0_3;
$L__BB0_12:
	and.b64  	%rd48, %rd5, 3;
	setp.eq.s64 	%p8, %rd48, 0;
	@%p8 bra 	$L__BB0_22;
	setp.eq.s64 	%p9, %rd48, 1;
	@%p9 bra 	$L__BB0_19;
	add.s64 	%rd26, %rd6, %rd85;
	shl.b64 	%rd49, %rd26, 8;
	add.s64 	%rd27, %rd49, %rd8;
	setp.gt.s64 	%p10, %rd27, -1;
	@%p10 bra 	$L__BB0_16;
	ld.param.u64 	%rd76, [add_n_1_to_256__kernel_param_1];
	shl.b32 	%r4, %r2, 2;
	shl.b64 	%rd50, %rd26, 12;
	mul.wide.u32 	%rd51, %r4, 4;
	or.b64  	%rd52, %rd50, %rd51;
	add.s64 	%rd53, %rd3, %rd52;
	ld.global.nc.v4.f32 	{%f49, %f50, %f51, %f52}, [%rd53];
	cvta.to.global.u64 	%rd54, %rd76;
	add.s64 	%rd55, %rd54, %rd52;
	ld.global.nc.v4.f32 	{%f53, %f54, %f55, %f56}, [%rd55];
	add.f32 	%f57, %f49, %f53;
	add.f32 	%f58, %f50, %f54;
	add.f32 	%f59, %f51, %f55;
	add.f32 	%f60, %f52, %f56;
	add.s64 	%rd56, %rd1, %rd52;
	st.global.v4.f32 	[%rd56], {%f57, %f58, %f59, %f60};
$L__BB0_16:
	add.s64 	%rd57, %rd27, 256;
	setp.gt.s64 	%p11, %rd57, -1;
	@%p11 bra 	$L__BB0_18;
	ld.param.u64 	%rd77, [add_n_1_to_256__kernel_param_1];
	shl.b32 	%r6, %r2, 2;
	shl.b64 	%rd58, %rd26, 12;
	mul.wide.u32 	%rd59, %r6, 4;
	or.b64  	%rd60, %rd58, %rd59;
	add.s64 	%rd61, %rd60, 4096;
	add.s64 	%rd62, %rd3, %rd61;
	ld.global.nc.v4.f32 	{%f61, %f62, %f63, %f64}, [%rd62];
	cvta.to.global.u64 	%rd63, %rd77;
	add.s64 	%rd64, %rd63, %rd61;
	ld.global.nc.v4.f32 	{%f65, %f66, %f67, %f68}, [%rd64];
	add.f32 	%f69, %f61, %f65;
	add.f32 	%f70, %f62, %f66;
	add.f32 	%f71, %f63, %f67;
	add.f32 	%f72, %f64, %f68;
	add.s64 	%rd65, %rd1, %rd61;
	st.global.v4.f32 	[%rd65], {%f69, %f70, %f71, %f72};
$L__BB0_18:
	add.s64 	%rd85, %rd85, 2;
$L__BB0_19:
	and.b64  	%rd66, %rd4, 256;
	setp.eq.s64 	%p12, %rd66, 0;
	@%p12 bra 	$L__BB0_22;
	add.s64 	%rd30, %rd6, %rd85;
	shl.b64 	%rd67, %rd30, 8;
	add.s64 	%rd68, %rd67, %rd8;
	setp.gt.s64 	%p13, %rd68, -1;
	@%p13 bra 	$L__BB0_22;
	ld.param.u64 	%rd78, [add_n_1_to_256__kernel_param_1];
	shl.b32 	%r8, %r2, 2;
	shl.b64 	%rd69, %rd30, 12;
	mul.wide.u32 	%rd70, %r8, 4;
	or.b64  	%rd71, %rd69, %rd70;
	add.s64 	%rd72, %rd3, %rd71;
	ld.global.nc.v4.f32 	{%f73, %f74, %f75, %f76}, [%rd72];
	cvta.to.global.u64 	%rd73, %rd78;
	add.s64 	%rd74, %rd73, %rd71;
	ld.global.nc.v4.f32 	{%f77, %f78, %f79, %f80}, [%rd74];
	add.f32 	%f81, %f73, %f77;
	add.f32 	%f82, %f74, %f78;
	add.f32 	%f83, %f75, %f79;
	add.f32 	%f84, %f76, %f80;
	add.s64 	%rd75, %rd1, %rd71;
	st.global.v4.f32 	[%rd75], {%f81, %f82, %f83, %f84};
$L__BB0_22:
	ret;

}
	// .globl	add_n_257_to_512__kernel
.visible .entry add_n_257_to_512__kernel(
	.param .u64 .ptr .align 1 add_n_257_to_512__kernel_param_0,
	.param .u64 .ptr .align 1 add_n_257_to_512__kernel_param_1,
	.param .u64 .ptr .align 1 add_n_257_to_512__kernel_param_2,
	.param .u64 add_n_257_to_512__kernel_param_3
)
.maxntid 256
{
	.reg .pred 	%p<14>;
	.reg .b32 	%r<9>;
	.reg .b32 	%f<85>;
	.reg .b64 	%rd<86>;

	ld.param.u64 	%rd33, [add_n_257_to_512__kernel_param_0];
	ld.param.u64 	%rd31, [add_n_257_to_512__kernel_param_1];
	ld.param.u64 	%rd34, [add_n_257_to_512__kernel_param_2];
	ld.param.u64 	%rd32, [add_n_257_to_512__kernel_param_3];
	cvta.to.global.u64 	%rd1, %rd34;
	cvta.to.global.u64 	%rd2, %rd31;
	cvta.to.global.u64 	%rd3, %rd33;
	add.s64 	%rd4, %rd32, 511;
	shr.s64 	%rd5, %rd4, 9;
	setp.lt.s64 	%p1, %rd5, 1;
	@%p1 bra 	$L__BB1_22;
	mov.u32 	%r1, %ctaid.x;
	cvt.u64.u32 	%rd36, %r1;
	mul.lo.s64 	%rd6, %rd5, %rd36;
	mov.u32 	%r2, %tid.x;
	cvt.u64.u32 	%rd7, %r2;
	mad.lo.s64 	%rd8, %rd32, -640, %rd7;
	setp.lt.u64 	%p2, %rd5, 4;
	mov.b64 	%rd85, 0;
	@%p2 bra 	$L__BB1_12;
	and.b64  	%rd83, %rd5, 9223372036854775804;
	shl.b64 	%rd37, %rd6, 8;
	or.b64  	%rd38, %rd37, %rd7;
	mul.lo.s64 	%rd39, %rd32, 640;
	sub.s64 	%rd40, %rd38, %rd39;
	add.s64 	%rd82, %rd40, 512;
	shl.b64 	%rd41, %rd6, 12;
	shl.b64 	%rd42, %rd7, 4;
	or.b64  	%rd43, %rd41, %rd42;
	add.s64 	%rd44, %rd43, 8192;
	add.s64 	%rd81, %rd2, %rd44;
	add.s64 	%rd80, %rd3, %rd44;
	add.s64 	%rd79, %rd1, %rd44;
$L__BB1_3:
	.pragma "nounroll";
	add.s64 	%rd45, %rd82, -512;
	setp.gt.s64 	%p3, %rd45, -1;
	@%p3 bra 	$L__BB1_5;
	ld.global.nc.v4.f32 	{%f1, %f2, %f3, %f4}, [%rd80+-8192];
	ld.global.nc.v4.f32 	{%f5, %f6, %f7, %f8}, [%rd81+-8192];
	add.f32 	%f9, %f1, %f5;
	add.f32 	%f10, %f2, %f6;
	add.f32 	%f11, %f3, %f7;
	add.f32 	%f12, %f4, %f8;
	st.global.v4.f32 	[%rd79+-8192], {%f9, %f10, %f11, %f12};
$L__BB1_5:
	add.s64 	%rd46, %rd82, -256;
	setp.gt.s64 	%p4, %rd46, -1;
	@%p4 bra 	$L__BB1_7;
	ld.global.nc.v4.f32 	{%f13, %f14, %f15, %f16}, [%rd80+-4096];
	ld.global.nc.v4.f32 	{%f17, %f18, %f19, %f20}, [%rd81+-4096];
	add.f32 	%f21, %f13, %f17;
	add.f32 	%f22, %f14, %f18;
	add.f32 	%f23, %f15, %f19;
	add.f32 	%f24, %f16, %f20;
	st.global.v4.f32 	[%rd79+-4096], {%f21, %f22, %f23, %f24};
$L__BB1_7:
	setp.gt.s64 	%p5, %rd82, -1;
	@%p5 bra 	$L__BB1_9;
	ld.global.nc.v4.f32 	{%f25, %f26, %f27, %f28}, [%rd80];
	ld.global.nc.v4.f32 	{%f29, %f30, %f31, %f32}, [%rd81];
	add.f32 	%f33, %f25, %f29;
	add.f32 	%f34, %f26, %f30;
	add.f32 	%f35, %f27, %f31;
	add.f32 	%f36, %f28, %f32;
	st.global.v4.f32 	[%rd79], {%f33, %f34, %f35, %f36};
$L__BB1_9:
	add.s64 	%rd47, %rd82, 256;
	setp.gt.s64 	%p6, %rd47, -1;
	@%p6 bra 	$L__BB1_11;
	ld.global.nc.v4.f32 	{%f37, %f38, %f39, %f40}, [%rd80+4096];
	ld.global.nc.v4.f32 	{%f41, %f42, %f43, %f44}, [%rd81+4096];
	add.f32 	%f45, %f37, %f41;
	add.f32 	%f46, %f38, %f42;
	add.f32 	%f47, %f39, %f43;
	add.f32 	%f48, %f40, %f44;
	st.global.v4.f32 	[%rd79+4096], {%f45, %f46, %f47, %f48};
$L__BB1_11:
	and.b64  	%rd85, %rd5, 9223372036854775804;
	add.s64 	%rd83, %rd83, -4;
	add.s64 	%rd82, %rd82, 1024;
	add.s64 	%rd81, %rd81, 16384;
	add.s64 	%rd80, %rd80, 16384;
	add.s64 	%rd79, %rd79, 16384;
	setp.ne.s64 	%p7, %rd83, 0;
	@%p7 bra 	$L__BB1_3;
$L__BB1_12:
	and.b64  	%rd48, %rd5, 3;
	setp.eq.s64 	%p8, %rd48, 0;
	@%p8 bra 	$L__BB1_22;
	setp.eq.s64 	%p9, %rd48, 1;
	@%p9 bra 	$L__BB1_19;
	add.s64 	%rd26, %rd6, %rd85;
	shl.b64 	%rd49, %rd26, 8;
	add.s64 	%rd27, %rd49, %rd8;
	setp.gt.s64 	%p10, %rd27, -1;
	@%p10 bra 	$L__BB1_16;
	ld.param.u64 	%rd76, [add_n_257_to_512__kernel_param_1];
	shl.b32 	%r4, %r2, 2;
	shl.b64 	%rd50, %rd26, 12;
	mul.wide.u32 	%rd51, %r4, 4;
	or.b64  	%rd52, %rd50, %rd51;
	add.s64 	%rd53, %rd3, %rd52;
	ld.global.nc.v4.f32 	{%f49, %f50, %f51, %f52}, [%rd53];
	cvta.to.global.u64 	%rd54, %rd76;
	add.s64 	%rd55, %rd54, %rd52;
	ld.global.nc.v4.f32 	{%f53, %f54, %f55, %f56}, [%rd55];
	add.f32 	%f57, %f49, %f53;
	add.f32 	%f58, %f50, %f54;
	add.f32 	%f59, %f51, %f55;
	add.f32 	%f60, %f52, %f56;
	add.s64 	%rd56, %rd1, %rd52;
	st.global.v4.f32 	[%rd56], {%f57, %f58, %f59, %f60};
$L__BB1_16:
	add.s64 	%rd57, %rd27, 256;
	setp.gt.s64 	%p11, %rd57, -1;
	@%p11 bra 	$L__BB1_18;
	ld.param.u64 	%rd77, [add_n_257_to_512__kernel_param_1];
	shl.b32 	%r6, %r2, 2;
	shl.b64 	%rd58, %rd26, 12;
	mul.wide.u32 	%rd59, %r6, 4;
	or.b64  	%rd60, %rd58, %rd59;
	add.s64 	%rd61, %rd60, 4096;
	add.s64 	%rd62, %rd3, %rd61;
	ld.global.nc.v4.f32 	{%f61, %f62, %f63, %f64}, [%rd62];
	cvta.to.global.u64 	%rd63, %rd77;
	add.s64 	%rd64, %rd63, %rd61;
	ld.global.nc.v4.f32 	{%f65, %f66, %f67, %f68}, [%rd64];
	add.f32 	%f69, %f61, %f65;
	add.f32 	%f70, %f62, %f66;
	add.f32 	%f71, %f63, %f67;
	add.f32 	%f72, %f64, %f68;
	add.s64 	%rd65, %rd1, %rd61;
	st.global.v4.f32 	[%rd65], {%f69, %f70, %f71, %f72};
$L__BB1_18:
	add.s64 	%rd85, %rd85, 2;
$L__BB1_19:
	and.b64  	%rd66, %rd4, 512;
	setp.eq.s64 	%p12, %rd66, 0;
	@%p12 bra 	$L__BB1_22;
	add.s64 	%rd30, %rd6, %rd85;
	shl.b64 	%rd67, %rd30, 8;
	add.s64 	%rd68, %rd67, %rd8;
	setp.gt.s64 	%p13, %rd68, -1;
	@%p13 bra 	$L__BB1_22;
	ld.param.u64 	%rd78, [add_n_257_to_512__kernel_param_1];
	shl.b32 	%r8, %r2, 2;
	shl.b64 	%rd69, %rd30, 12;
	mul.wide.u32 	%rd70, %r8, 4;
	or.b64  	%rd71, %rd69, %rd70;
	add.s64 	%rd72, %rd3, %rd71;
	ld.global.nc.v4.f32 	{%f73, %f74, %f75, %f76}, [%rd72];
	cvta.to.global.u64 	%rd73, %rd78;
	add.s64 	%rd74, %rd73, %rd71;
	ld.global.nc.v4.f32 	{%f77, %f78, %f79, %f80}, [%rd74];
	add.f32 	%f81, %f73, %f77;
	add.f32 	%f82, %f74, %f78;
	add.f32 	%f83, %f75, %f79;
	add.f32 	%f84, %f76, %f80;
	add.s64 	%rd75, %rd1, %rd71;
	st.global.v4.f32 	[%rd75], {%f81, %f82, %f83, %f84};
$L__BB1_22:
	ret;

}
	// .globl	add_n_513_to_768__kernel
.visible .entry add_n_513_to_768__kernel(
	.param .u64 .ptr .align 1 add_n_513_to_768__kernel_param_0,
	.param .u64 .ptr .align 1 add_n_513_to_768__kernel_param_1,
	.param .u64 .ptr .align 1 add_n_513_to_768__kernel_param_2,
	.param .u64 add_n_513_to_768__kernel_param_3
)
.maxntid 256
{
	.reg .pred 	%p<15>;
	.reg .b32 	%r<9>;
	.reg .b32 	%f<85>;
	.reg .b64 	%rd<87>;

	ld.param.u64 	%rd32, [add_n_513_to_768__kernel_param_0];
	ld.param.u64 	%rd33, [add_n_513_to_768__kernel_param_1];
	ld.param.u64 	%rd34, [add_n_513_to_768__kernel_param_2];
	ld.param.u64 	%rd31, [add_n_513_to_768__kernel_param_3];
	cvta.to.global.u64 	%rd1, %rd34;
	cvta.to.global.u64 	%rd2, %rd33;
	cvta.to.global.u64 	%rd3, %rd32;
	add.s64 	%rd35, %rd31, 767;
	mul.hi.s64 	%rd36, %rd35, 3074457345618258603;
	shr.u64 	%rd37, %rd36, 63;
	shr.s64 	%rd38, %rd36, 7;
	add.s64 	%rd39, %rd38, %rd37;
	mul.lo.s64 	%rd40, %rd39, 768;
	sub.s64 	%rd41, %rd35, %rd40;
	shr.s64 	%rd42, %rd41, 63;
	add.s64 	%rd4, %rd42, %rd39;
	setp.lt.s64 	%p1, %rd4, 1;
	@%p1 bra 	$L__BB2_22;
	mov.u32 	%r1, %ctaid.x;
	cvt.u64.u32 	%rd44, %r1;
	mul.lo.s64 	%rd5, %rd4, %rd44;
	mov.u32 	%r2, %tid.x;
	cvt.u64.u32 	%rd6, %r2;
	mad.lo.s64 	%rd7, %rd31, -640, %rd6;
	setp.lt.u64 	%p2, %rd4, 4;
	mov.b64 	%rd86, 0;
	@%p2 bra 	$L__BB2_12;
	and.b64  	%rd84, %rd4, 9223372036854775804;
	shl.b64 	%rd45, %rd5, 8;
	or.b64  	%rd46, %rd45, %rd6;
	mul.lo.s64 	%rd47, %rd31, 640;
	sub.s64 	%rd48, %rd46, %rd47;
	add.s64 	%rd83, %rd48, 512;
	shl.b64 	%rd49, %rd5, 12;
	shl.b64 	%rd50, %rd6, 4;
	or.b64  	%rd51, %rd49, %rd50;
	add.s64 	%rd52, %rd51, 8192;
	add.s64 	%rd82, %rd2, %rd52;
	add.s64 	%rd81, %rd3, %rd52;
	add.s64 	%rd80, %rd1, %rd52;
$L__BB2_3:
	.pragma "nounroll";
	add.s64 	%rd53, %rd83, -512;
	setp.gt.s64 	%p3, %rd53, -1;
	@%p3 bra 	$L__BB2_5;
	ld.global.nc.v4.f32 	{%f1, %f2, %f3, %f4}, [%rd81+-8192];
	ld.global.nc.v4.f32 	{%f5, %f6, %f7, %f8}, [%rd82+-8192];
	add.f32 	%f9, %f1, %f5;
	add.f32 	%f10, %f2, %f6;
	add.f32 	%f11, %f3, %f7;
	add.f32 	%f12, %f4, %f8;
	st.global.v4.f32 	[%rd80+-8192], {%f9, %f10, %f11, %f12};
$L__BB2_5:
	add.s64 	%rd54, %rd83, -256;
	setp.gt.s64 	%p4, %rd54, -1;
	@%p4 bra 	$L__BB2_7;
	ld.global.nc.v4.f32 	{%f13, %f14, %f15, %f16}, [%rd81+-4096];
	ld.global.nc.v4.f32 	{%f17, %f18, %f19, %f20}, [%rd82+-4096];
	add.f32 	%f21, %f13, %f17;
	add.f32 	%f22, %f14, %f18;
	add.f32 	%f23, %f15, %f19;
	add.f32 	%f24, %f16, %f20;
	st.global.v4.f32 	[%rd80+-4096], {%f21, %f22, %f23, %f24};
$L__BB2_7:
	setp.gt.s64 	%p5, %rd83, -1;
	@%p5 bra 	$L__BB2_9;
	ld.global.nc.v4.f32 	{%f25, %f26, %f27, %f28}, [%rd81];
	ld.global.nc.v4.f32 	{%f29, %f30, %f31, %f32}, [%rd82];
	add.f32 	%f33, %f25, %f29;
	add.f32 	%f34, %f26, %f30;
	add.f32 	%f35, %f27, %f31;
	add.f32 	%f36, %f28, %f32;
	st.global.v4.f32 	[%rd80], {%f33, %f34, %f35, %f36};
$L__BB2_9:
	add.s64 	%rd55, %rd83, 256;
	setp.gt.s64 	%p6, %rd55, -1;
	@%p6 bra 	$L__BB2_11;
	ld.global.nc.v4.f32 	{%f37, %f38, %f39, %f40}, [%rd81+4096];
	ld.global.nc.v4.f32 	{%f41, %f42, %f43, %f44}, [%rd82+4096];
	add.f32 	%f45, %f37, %f41;
	add.f32 	%f46, %f38, %f42;
	add.f32 	%f47, %f39, %f43;
	add.f32 	%f48, %f40, %f44;
	st.global.v4.f32 	[%rd80+4096], {%f45, %f46, %f47, %f48};
$L__BB2_11:
	and.b64  	%rd86, %rd4, 9223372036854775804;
	add.s64 	%rd84, %rd84, -4;
	add.s64 	%rd83, %rd83, 1024;
	add.s64 	%rd82, %rd82, 16384;
	add.s64 	%rd81, %rd81, 16384;
	add.s64 	%rd80, %rd80, 16384;
	setp.ne.s64 	%p7, %rd84, 0;
	@%p7 bra 	$L__BB2_3;
$L__BB2_12:
	and.b64  	%rd25, %rd4, 3;
	setp.eq.s64 	%p8, %rd25, 0;
	@%p8 bra 	$L__BB2_22;
	setp.eq.s64 	%p9, %rd25, 1;
	@%p9 bra 	$L__BB2_19;
	add.s64 	%rd26, %rd5, %rd86;
	shl.b64 	%rd56, %rd26, 8;
	add.s64 	%rd27, %rd56, %rd7;
	setp.gt.s64 	%p10, %rd27, -1;
	@%p10 bra 	$L__BB2_16;
	shl.b32 	%r4, %r2, 2;
	shl.b64 	%rd57, %rd26, 12;
	mul.wide.u32 	%rd58, %r4, 4;
	or.b64  	%rd59, %rd57, %rd58;
	add.s64 	%rd60, %rd3, %rd59;
	ld.global.nc.v4.f32 	{%f49, %f50, %f51, %f52}, [%rd60];
	add.s64 	%rd61, %rd2, %rd59;
	ld.global.nc.v4.f32 	{%f53, %f54, %f55, %f56}, [%rd61];
	add.f32 	%f57, %f49, %f53;
	add.f32 	%f58, %f50, %f54;
	add.f32 	%f59, %f51, %f55;
	add.f32 	%f60, %f52, %f56;
	add.s64 	%rd62, %rd1, %rd59;
	st.global.v4.f32 	[%rd62], {%f57, %f58, %f59, %f60};
$L__BB2_16:
	add.s64 	%rd63, %rd27, 256;
	setp.gt.s64 	%p11, %rd63, -1;
	@%p11 bra 	$L__BB2_18;
	shl.b32 	%r6, %r2, 2;
	shl.b64 	%rd64, %rd26, 12;
	mul.wide.u32 	%rd65, %r6, 4;
	or.b64  	%rd66, %rd64, %rd65;
	add.s64 	%rd67, %rd66, 4096;
	add.s64 	%rd68, %rd3, %rd67;
	ld.global.nc.v4.f32 	{%f61, %f62, %f63, %f64}, [%rd68];
	add.s64 	%rd69, %rd2, %rd67;
	ld.global.nc.v4.f32 	{%f65, %f66, %f67, %f68}, [%rd69];
	add.f32 	%f69, %f61, %f65;
	add.f32 	%f70, %f62, %f66;
	add.f32 	%f71, %f63, %f67;
	add.f32 	%f72, %f64, %f68;
	add.s64 	%rd70, %rd1, %rd67;
	st.global.v4.f32 	[%rd70], {%f69, %f70, %f71, %f72};
$L__BB2_18:
	add.s64 	%rd86, %rd86, 2;
$L__BB2_19:
	and.b64  	%rd71, %rd4, 1;
	setp.eq.b64 	%p12, %rd71, 1;
	not.pred 	%p13, %p12;
	@%p13 bra 	$L__BB2_22;
	add.s64 	%rd30, %rd5, %rd86;
	shl.b64 	%rd72, %rd30, 8;
	add.s64 	%rd73, %rd72, %rd7;
	setp.gt.s64 	%p14, %rd73, -1;
	@%p14 bra 	$L__BB2_22;
	shl.b32 	%r8, %r2, 2;
	shl.b64 	%rd74, %rd30, 12;
	mul.wide.u32 	%rd75, %r8, 4;
	or.b64  	%rd76, %rd74, %rd75;
	add.s64 	%rd77, %rd3, %rd76;
	ld.global.nc.v4.f32 	{%f73, %f74, %f75, %f76}, [%rd77];
	add.s64 	%rd78, %rd2, %rd76;
	ld.global.nc.v4.f32 	{%f77, %f78, %f79, %f80}, [%rd78];
	add.f32 	%f81, %f73, %f77;
	add.f32 	%f82, %f74, %f78;
	add.f32 	%f83, %f75, %f79;
	add.f32 	%f84, %f76, %f80;
	add.s64 	%rd79, %rd1, %rd76;
	st.global.v4.f32 	[%rd79], {%f81, %f82, %f83, %f84};
$L__BB2_22:
	ret;

}
	// .globl	add_n_769_to_1024__kernel
.visible .entry add_n_769_to_1024__kernel(
	.param .u64 .ptr .align 1 add_n_769_to_1024__kernel_param_0,
	.param .u64 .ptr .align 1 add_n_769_to_1024__kernel_param_1,
	.param .u64 .ptr .align 1 add_n_769_to_1024__kernel_param_2,
	.param .u64 add_n_769_to_1024__kernel_param_3
)
.maxntid 256
{
	.reg .pred 	%p<14>;
	.reg .b32 	%r<9>;
	.reg .b32 	%f<85>;
	.reg .b64 	%rd<86>;

	ld.param.u64 	%rd33, [add_n_769_to_1024__kernel_param_0];
	ld.param.u64 	%rd31, [add_n_769_to_1024__kernel_param_1];
	ld.param.u64 	%rd34, [add_n_769_to_1024__kernel_param_2];
	ld.param.u64 	%rd32, [add_n_769_to_1024__kernel_param_3];
	cvta.to.global.u64 	%rd1, %rd34;
	cvta.to.global.u64 	%rd2, %rd31;
	cvta.to.global.u64 	%rd3, %rd33;
	add.s64 	%rd4, %rd32, 1023;
	shr.s64 	%rd5, %rd4, 10;
	setp.lt.s64 	%p1, %rd5, 1;
	@%p1 bra 	$L__BB3_22;
	mov.u32 	%r1, %ctaid.x;
	cvt.u64.u32 	%rd36, %r1;
	mul.lo.s64 	%rd6, %rd5, %rd36;
	mov.u32 	%r2, %tid.x;
	cvt.u64.u32 	%rd7, %r2;
	mad.lo.s64 	%rd8, %rd32, -640, %rd7;
	setp.lt.u64 	%p2, %rd5, 4;
	mov.b64 	%rd85, 0;
	@%p2 bra 	$L__BB3_12;
	and.b64  	%rd83, %rd5, 9223372036854775804;
	shl.b64 	%rd37, %rd6, 8;
	or.b64  	%rd38, %rd37, %rd7;
	mul.lo.s64 	%rd39, %rd32, 640;
	sub.s64 	%rd40, %rd38, %rd39;
	add.s64 	%rd82, %rd40, 512;
	shl.b64 	%rd41, %rd6, 12;
	shl.b64 	%rd42, %rd7, 4;
	or.b64  	%rd43, %rd41, %rd42;
	add.s64 	%rd44, %rd43, 8192;
	add.s64 	%rd81, %rd2, %rd44;
	add.s64 	%rd80, %rd3, %rd44;
	add.s64 	%rd79, %rd1, %rd44;
$L__BB3_3:
	.pragma "nounroll";
	add.s64 	%rd45, %rd82, -512;
	setp.gt.s64 	%p3, %rd45, -1;
	@%p3 bra 	$L__BB3_5;
	ld.global.nc.v4.f32 	{%f1, %f2, %f3, %f4}, [%rd80+-8192];
	ld.global.nc.v4.f32 	{%f5, %f6, %f7, %f8}, [%rd81+-8192];
	add.f32 	%f9, %f1, %f5;
	add.f32 	%f10, %f2, %f6;
	add.f32 	%f11, %f3, %f7;
	add.f32 	%f12, %f4, %f8;
	st.global.v4.f32 	[%rd79+-8192], {%f9, %f10, %f11, %f12};
$L__BB3_5:
	add.s64 	%rd46, %rd82, -256;
	setp.gt.s64 	%p4, %rd46, -1;
	@%p4 bra 	$L__BB3_7;
	ld.global.nc.v4.f32 	{%f13, %f14, %f15, %f16}, [%rd80+-4096];
	ld.global.nc.v4.f32 	{%f17, %f18, %f19, %f20}, [%rd81+-4096];
	add.f32 	%f21, %f13, %f17;
	add.f32 	%f22, %f14, %f18;
	add.f32 	%f23, %f15, %f19;
	add.f32 	%f24, %f16, %f20;
	st.global.v4.f32 	[%rd79+-4096], {%f21, %f22, %f23, %f24};
$L__BB3_7:
	setp.gt.s64 	%p5, %rd82, -1;
	@%p5 bra 	$L__BB3_9;
	ld.global.nc.v4.f32 	{%f25, %f26, %f27, %f28}, [%rd80];
	ld.global.nc.v4.f32 	{%f29, %f30, %f31, %f32}, [%rd81];
	add.f32 	%f33, %f25, %f29;
	add.f32 	%f34, %f26, %f30;
	add.f32 	%f35, %f27, %f31;
	add.f32 	%f36, %f28, %f32;
	st.global.v4.f32 	[%rd79], {%f33, %f34, %f35, %f36};
$L__BB3_9:
	add.s64 	%rd47, %rd82, 256;
	setp.gt.s64 	%p6, %rd47, -1;
	@%p6 bra 	$L__BB3_11;
	ld.global.nc.v4.f32 	{%f37, %f38, %f39, %f40}, [%rd80+4096];
	ld.global.nc.v4.f32 	{%f41, %f42, %f43, %f44}, [%rd81+4096];
	add.f32 	%f45, %f37, %f41;
	add.f32 	%f46, %f38, %f42;
	add.f32 	%f47, %f39, %f43;
	add.f32 	%f48, %f40, %f44;
	st.global.v4.f32 	[%rd79+4096], {%f45, %f46, %f47, %f48};
$L__BB3_11:
	and.b64  	%rd85, %rd5, 9223372036854775804;
	add.s64 	%rd83, %rd83, -4;
	add.s64 	%rd82, %rd82, 1024;
	add.s64 	%rd81, %rd81, 16384;
	add.s64 	%rd80, %rd80, 16384;
	add.s64 	%rd79, %rd79, 16384;
	setp.ne.s64 	%p7, %rd83, 0;
	@%p7 bra 	$L__BB3_3;
$L__BB3_12:
	and.b64  	%rd48, %rd5, 3;
	setp.eq.s64 	%p8, %rd48, 0;
	@%p8 bra 	$L__BB3_22;
	setp.eq.s64 	%p9, %rd48, 1;
	@%p9 bra 	$L__BB3_19;
	add.s64 	%rd26, %rd6, %rd85;
	shl.b64 	%rd49, %rd26, 8;
	add.s64 	%rd27, %rd49, %rd8;
	setp.gt.s64 	%p10, %rd27, -1;
	@%p10 bra 	$L__BB3_16;
	ld.param.u64 	%rd76, [add_n_769_to_1024__kernel_param_1];
	shl.b32 	%r4, %r2, 2;
	shl.b64 	%rd50, %rd26, 12;
	mul.wide.u32 	%rd51, %r4, 4;
	or.b64  	%rd52, %rd50, %rd51;
	add.s64 	%rd53, %rd3, %rd52;
	ld.global.nc.v4.f32 	{%f49, %f50, %f51, %f52}, [%rd53];
	cvta.to.global.u64 	%rd54, %rd76;
	add.s64 	%rd55, %rd54, %rd52;
	ld.global.nc.v4.f32 	{%f53, %f54, %f55, %f56}, [%rd55];
	add.f32 	%f57, %f49, %f53;
	add.f32 	%f58, %f50, %f54;
	add.f32 	%f59, %f51, %f55;
	add.f32 	%f60, %f52, %f56;
	add.s64 	%rd56, %rd1, %rd52;
	st.global.v4.f32 	[%rd56], {%f57, %f58, %f59, %f60};
$L__BB3_16:
	add.s64 	%rd57, %rd27, 256;
	setp.gt.s64 	%p11, %rd57, -1;
	@%p11 bra 	$L__BB3_18;
	ld.param.u64 	%rd77, [add_n_769_to_1024__kernel_param_1];
	shl.b32 	%r6, %r2, 2;
	shl.b64 	%rd58, %rd26, 12;
	mul.wide.u32 	%rd59, %r6, 4;
	or.b64  	%rd60, %rd58, %rd59;
	add.s64 	%rd61, %rd60, 4096;
	add.s64 	%rd62, %rd3, %rd61;
	ld.global.nc.v4.f32 	{%f61, %f62, %f63, %f64}, [%rd62];
	cvta.to.global.u64 	%rd63, %rd77;
	add.s64 	%rd64, %rd63, %rd61;
	ld.global.nc.v4.f32 	{%f65, %f66, %f67, %f68}, [%rd64];
	add.f32 	%f69, %f61, %f65;
	add.f32 	%f70, %f62, %f66;
	add.f32 	%f71, %f63, %f67;
	add.f32 	%f72, %f64, %f68;
	add.s64 	%rd65, %rd1, %rd61;
	st.global.v4.f32 	[%rd65], {%f69, %f70, %f71, %f72};
$L__BB3_18:
	add.s64 	%rd85, %rd85, 2;
$L__BB3_19:
	and.b64  	%rd66, %rd4, 1024;
	setp.eq.s64 	%p12, %rd66, 0;
	@%p12 bra 	$L__BB3_22;
	add.s64 	%rd30, %rd6, %rd85;
	shl.b64 	%rd67, %rd30, 8;
	add.s64 	%rd68, %rd67, %rd8;
	setp.gt.s64 	%p13, %rd68, -1;
	@%p13 bra 	$L__BB3_22;
	ld.param.u64 	%rd78, [add_n_769_to_1024__kernel_param_1];
	shl.b32 	%r8, %r2, 2;
	shl.b64 	%rd69, %rd30, 12;
	mul.wide.u32 	%rd70, %r8, 4;
	or.b64  	%rd71, %rd69, %rd70;
	add.s64 	%rd72, %rd3, %rd71;
	ld.global.nc.v4.f32 	{%f73, %f74, %f75, %f76}, [%rd72];
	cvta.to.global.u64 	%rd73, %rd78;
	add.s64 	%rd74, %rd73, %rd71;
	ld.global.nc.v4.f32 	{%f77, %f78, %f79, %f80}, [%rd74];
	add.f32 	%f81, %f73, %f77;
	add.f32 	%f82, %f74, %f78;
	add.f32 	%f83, %f75, %f79;
	add.f32 	%f84, %f76, %f80;
	add.s64 	%rd75, %rd1, %rd71;
	st.global.v4.f32 	[%rd75], {%f81, %f82, %f83, %f84};
$L__BB3_22:
	ret;

}
	// .globl	add_n_1025_to_1280__kernel
.visible .entry add_n_1025_to_1280__kernel(
	.param .u64 .ptr .align 1 add_n_1025_to_1280__kernel_param_0,
	.param .u64 .ptr .align 1 add_n_1025_to_1280__kernel_param_1,
	.param .u64 .ptr .align 1 add_n_1025_to_1280__kernel_param_2,
	.param .u64 add_n_1025_to_1280__kernel_param_3
)
.maxntid 256
{
	.reg .pred 	%p<15>;
	.reg .b32 	%r<9>;
	.reg .b32 	%f<85>;
	.reg .b64 	%rd<87>;

	ld.param.u64 	%rd32, [add_n_1025_to_1280__kernel_param_0];
	ld.param.u64 	%rd33, [add_n_1025_to_1280__kernel_param_1];
	ld.param.u64 	%rd34, [add_n_1025_to_1280__kernel_param_2];
	ld.param.u64 	%rd31, [add_n_1025_to_1280__kernel_param_3];
	cvta.to.global.u64 	%rd1, %rd34;
	cvta.to.global.u64 	%rd2, %rd33;
	cvta.to.global.u64 	%rd3, %rd32;
	add.s64 	%rd35, %rd31, 1279;
	mul.hi.s64 	%rd36, %rd35, 7378697629483820647;
	shr.u64 	%rd37, %rd36, 63;
	shr.s64 	%rd38, %rd36, 9;
	add.s64 	%rd39, %rd38, %rd37;
	mul.lo.s64 	%rd40, %rd39, 1280;
	sub.s64 	%rd41, %rd35, %rd40;
	shr.s64 	%rd42, %rd41, 63;
	add.s64 	%rd4, %rd42, %rd39;
	setp.lt.s64 	%p1, %rd4, 1;
	@%p1 bra 	$L__BB4_22;
	mov.u32 	%r1, %ctaid.x;
	cvt.u64.u32 	%rd44, %r1;
	mul.lo.s64 	%rd5, %rd4, %rd44;
	mov.u32 	%r2, %tid.x;
	cvt.u64.u32 	%rd6, %r2;
	mad.lo.s64 	%rd7, %rd31, -640, %rd6;
	setp.lt.u64 	%p2, %rd4, 4;
	mov.b64 	%rd86, 0;
	@%p2 bra 	$L__BB4_12;
	and.b64  	%rd84, %rd4, 9223372036854775804;
	shl.b64 	%rd45, %rd5, 8;
	or.b64  	%rd46, %rd45, %rd6;
	mul.lo.s64 	%rd47, %rd31, 640;
	sub.s64 	%rd48, %rd46, %rd47;
	add.s64 	%rd83, %rd48, 512;
	shl.b64 	%rd49, %rd5, 12;
	shl.b64 	%rd50, %rd6, 4;
	or.b64  	%rd51, %rd49, %rd50;
	add.s64 	%rd52, %rd51, 8192;
	add.s64 	%rd82, %rd2, %rd52;
	add.s64 	%rd81, %rd3, %rd52;
	add.s64 	%rd80, %rd1, %rd52;
$L__BB4_3:
	.pragma "nounroll";
	add.s64 	%rd53, %rd83, -512;
	setp.gt.s64 	%p3, %rd53, -1;
	@%p3 bra 	$L__BB4_5;
	ld.global.nc.v4.f32 	{%f1, %f2, %f3, %f4}, [%rd81+-8192];
	ld.global.nc.v4.f32 	{%f5, %f6, %f7, %f8}, [%rd82+-8192];
	add.f32 	%f9, %f1, %f5;
	add.f32 	%f10, %f2, %f6;
	add.f32 	%f11, %f3, %f7;
	add.f32 	%f12, %f4, %f8;
	st.global.v4.f32 	[%rd80+-8192], {%f9, %f10, %f11, %f12};
$L__BB4_5:
	add.s64 	%rd54, %rd83, -256;
	setp.gt.s64 	%p4, %rd54, -1;
	@%p4 bra 	$L__BB4_7;
	ld.global.nc.v4.f32 	{%f13, %f14, %f15, %f16}, [%rd81+-4096];
	ld.global.nc.v4.f32 	{%f17, %f18, %f19, %f20}, [%rd82+-4096];
	add.f32 	%f21, %f13, %f17;
	add.f32 	%f22, %f14, %f18;
	add.f32 	%f23, %f15, %f19;
	add.f32 	%f24, %f16, %f20;
	st.global.v4.f32 	[%rd80+-4096], {%f21, %f22, %f23, %f24};
$L__BB4_7:
	setp.gt.s64 	%p5, %rd83, -1;
	@%p5 bra 	$L__BB4_9;
	ld.global.nc.v4.f32 	{%f25, %f26, %f27, %f28}, [%rd81];
	ld.global.nc.v4.f32 	{%f29, %f30, %f31, %f32}, [%rd82];
	add.f32 	%f33, %f25, %f29;
	add.f32 	%f34, %f26, %f30;
	add.f32 	%f35, %f27, %f31;
	add.f32 	%f36, %f28, %f32;
	st.global.v4.f32 	[%rd80], {%f33, %f34, %f35, %f36};
$L__BB4_9:
	add.s64 	%rd55, %rd83, 256;
	setp.gt.s64 	%p6, %rd55, -1;
	@%p6 bra 	$L__BB4_11;
	ld.global.nc.v4.f32 	{%f37, %f38, %f39, %f40}, [%rd81+4096];
	ld.global.nc.v4.f32 	{%f41, %f42, %f43, %f44}, [%rd82+4096];
	add.f32 	%f45, %f37, %f41;
	add.f32 	%f46, %f38, %f42;
	add.f32 	%f47, %f39, %f43;
	add.f32 	%f48, %f40, %f44;
	st.global.v4.f32 	[%rd80+4096], {%f45, %f46, %f47, %f48};
$L__BB4_11:
	and.b64  	%rd86, %rd4, 9223372036854775804;
	add.s64 	%rd84, %rd84, -4;
	add.s64 	%rd83, %rd83, 1024;
	add.s64 	%rd82, %rd82, 16384;
	add.s64 	%rd81, %rd81, 16384;
	add.s64 	%rd80, %rd80, 16384;
	setp.ne.s64 	%p7, %rd84, 0;
	@%p7 bra 	$L__BB4_3;
$L__BB4_12:
	and.b64  	%rd25, %rd4, 3;
	setp.eq.s64 	%p8, %rd25, 0;
	@%p8 bra 	$L__BB4_22;
	setp.eq.s64 	%p9, %rd25, 1;
	@%p9 bra 	$L__BB4_19;
	add.s64 	%rd26, %rd5, %rd86;
	shl.b64 	%rd56, %rd26, 8;
	add.s64 	%rd27, %rd56, %rd7;
	setp.gt.s64 	%p10, %rd27, -1;
	@%p10 bra 	$L__BB4_16;
	shl.b32 	%r4, %r2, 2;
	shl.b64 	%rd57, %rd26, 12;
	mul.wide.u32 	%rd58, %r4, 4;
	or.b64  	%rd59, %rd57, %rd58;
	add.s64 	%rd60, %rd3, %rd59;
	ld.global.nc.v4.f32 	{%f49, %f50, %f51, %f52}, [%rd60];
	add.s64 	%rd61, %rd2, %rd59;
	ld.global.nc.v4.f32 	{%f53, %f54, %f55, %f56}, [%rd61];
	add.f32 	%f57, %f49, %f53;
	add.f32 	%f58, %f50, %f54;
	add.f32 	%f59, %f51, %f55;
	add.f32 	%f60, %f52, %f56;
	add.s64 	%rd62, %rd1, %rd59;
	st.global.v4.f32 	[%rd62], {%f57, %f58, %f59, %f60};
$L__BB4_16:
	add.s64 	%rd63, %rd27, 256;
	setp.gt.s64 	%p11, %rd63, -1;
	@%p11 bra 	$L__BB4_18;
	shl.b32 	%r6, %r2, 2;
	shl.b64 	%rd64, %rd26, 12;
	mul.wide.u32 	%rd65, %r6, 4;
	or.b64  	%rd66, %rd64, %rd65;
	add.s64 	%rd67, %rd66, 4096;
	add.s64 	%rd68, %rd3, %rd67;
	ld.global.nc.v4.f32 	{%f61, %f62, %f63, %f64}, [%rd68];
	add.s64 	%rd69, %rd2, %rd67;
	ld.global.nc.v4.f32 	{%f65, %f66, %f67, %f68}, [%rd69];
	add.f32 	%f69, %f61, %f65;
	add.f32 	%f70, %f62, %f66;
	add.f32 	%f71, %f63, %f67;
	add.f32 	%f72, %f64, %f68;
	add.s64 	%rd70, %rd1, %rd67;
	st.global.v4.f32 	[%rd70], {%f69, %f70, %f71, %f72};
$L__BB4_18:
	add.s64 	%rd86, %rd86, 2;
$L__BB4_19:
	and.b64  	%rd71, %rd4, 1;
	setp.eq.b64 	%p12, %rd71, 1;
	not.pred 	%p13, %p12;
	@%p13 bra 	$L__BB4_22;
	add.s64 	%rd30, %rd5, %rd86;
	shl.b64 	%rd72, %rd30, 8;
	add.s64 	%rd73, %rd72, %rd7;
	setp.gt.s64 	%p14, %rd73, -1;
	@%p14 bra 	$L__BB4_22;
	shl.b32 	%r8, %r2, 2;
	shl.b64 	%rd74, %rd30, 12;
	mul.wide.u32 	%rd75, %r8, 4;
	or.b64  	%rd76, %rd74, %rd75;
	add.s64 	%rd77, %rd3, %rd76;
	ld.global.nc.v4.f32 	{%f73, %f74, %f75, %f76}, [%rd77];
	add.s64 	%rd78, %rd2, %rd76;
	ld.global.nc.v4.f32 	{%f77, %f78, %f79, %f80}, [%rd78];
	add.f32 	%f81, %f73, %f77;
	add.f32 	%f82, %f74, %f78;
	add.f32 	%f83, %f75, %f79;
	add.f32 	%f84, %f76, %f80;
	add.s64 	%rd79, %rd1, %rd76;
	st.global.v4.f32 	[%rd79], {%f81, %f82, %f83, %f84};
$L__BB4_22:
	ret;

}
	// .globl	add_n_1281_to_1536__kernel
.visible .entry add_n_1281_to_1536__kernel(
	.param .u64 .ptr .align 1 add_n_1281_to_1536__kernel_param_0,
	.param .u64 .ptr .align 1 add_n_1281_to_1536__kernel_param_1,
	.param .u64 .ptr .align 1 add_n_1281_to_1536__kernel_param_2,
	.param .u64 add_n_1281_to_1536__kernel_param_3
)
.maxntid 256
{
	.reg .pred 	%p<15>;
	.reg .b32 	%r<9>;
	.reg .b32 	%f<85>;
	.reg .b64 	%rd<87>;

	ld.param.u64 	%rd32, [add_n_1281_to_1536__kernel_param_0];
	ld.param.u64 	%rd33, [add_n_1281_to_1536__kernel_param_1];
	ld.param.u64 	%rd34, [add_n_1281_to_1536__kernel_param_2];
	ld.param.u64 	%rd31, [add_n_1281_to_1536__kernel_param_3];
	cvta.to.global.u64 	%rd1, %rd34;
	cvta.to.global.u64 	%rd2, %rd33;
	cvta.to.global.u64 	%rd3, %rd32;
	add.s64 	%rd35, %rd31, 1535;
	mul.hi.s64 	%rd36, %rd35, 3074457345618258603;
	shr.u64 	%rd37, %rd36, 63;
	shr.s64 	%rd38, %rd36, 8;
	add.s64 	%rd39, %rd38, %rd37;
	mul.lo.s64 	%rd40, %rd39, 1536;
	sub.s64 	%rd41, %rd35, %rd40;
	shr.s64 	%rd42, %rd41, 63;
	add.s64 	%rd4, %rd42, %rd39;
	setp.lt.s64 	%p1, %rd4, 1;
	@%p1 bra 	$L__BB5_22;
	mov.u32 	%r1, %ctaid.x;
	cvt.u64.u32 	%rd44, %r1;
	mul.lo.s64 	%rd5, %rd4, %rd44;
	mov.u32 	%r2, %tid.x;
	cvt.u64.u32 	%rd6, %r2;
	mad.lo.s64 	%rd7, %rd31, -640, %rd6;
	setp.lt.u64 	%p2, %rd4, 4;
	mov.b64 	%rd86, 0;
	@%p2 bra 	$L__BB5_12;
	and.b64  	%rd84, %rd4, 9223372036854775804;
	shl.b64 	%rd45, %rd5, 8;
	or.b64  	%rd46, %rd45, %rd6;
	mul.lo.s64 	%rd47, %rd31, 640;
	sub.s64 	%rd48, %rd46, %rd47;
	add.s64 	%rd83, %rd48, 512;
	shl.b64 	%rd49, %rd5, 12;
	shl.b64 	%rd50, %rd6, 4;
	or.b64  	%rd51, %rd49, %rd50;
	add.s64 	%rd52, %rd51, 8192;
	add.s64 	%rd82, %rd2, %rd52;
	add.s64 	%rd81, %rd3, %rd52;
	add.s64 	%rd80, %rd1, %rd52;
$L__BB5_3:
	.pragma "nounroll";
	add.s64 	%rd53, %rd83, -512;
	setp.gt.s64 	%p3, %rd53, -1;
	@%p3 bra 	$L__BB5_5;
	ld.global.nc.v4.f32 	{%f1, %f2, %f3, %f4}, [%rd81+-8192];
	ld.global.nc.v4.f32 	{%f5, %f6, %f7, %f8}, [%rd82+-8192];
	add.f32 	%f9, %f1, %f5;
	add.f32 	%f10, %f2, %f6;
	add.f32 	%f11, %f3, %f7;
	add.f32 	%f12, %f4, %f8;
	st.global.v4.f32 	[%rd80+-8192], {%f9, %f10, %f11, %f12};
$L__BB5_5:
	add.s64 	%rd54, %rd83, -256;
	setp.gt.s64 	%p4, %rd54, -1;
	@%p4 bra 	$L__BB5_7;
	ld.global.nc.v4.f32 	{%f13, %f14, %f15, %f16}, [%rd81+-4096];
	ld.global.nc.v4.f32 	{%f17, %f18, %f19, %f20}, [%rd82+-4096];
	add.f32 	%f21, %f13, %f17;
	add.f32 	%f22, %f14, %f18;
	add.f32 	%f23, %f15, %f19;
	add.f32 	%f24, %f16, %f20;
	st.global.v4.f32 	[%rd80+-4096], {%f21, %f22, %f23, %f24};
$L__BB5_7:
	setp.gt.s64 	%p5, %rd83, -1;
	@%p5 bra 	$L__BB5_9;
	ld.global.nc.v4.f32 	{%f25, %f26, %f27, %f28}, [%rd81];
	ld.global.nc.v4.f32 	{%f29, %f30, %f31, %f32}, [%rd82];
	add.f32 	%f33, %f25, %f29;
	add.f32 	%f34, %f26, %f30;
	add.f32 	%f35, %f27, %f31;
	add.f32 	%f36, %f28, %f32;
	st.global.v4.f32 	[%rd80], {%f33, %f34, %f35, %f36};
$L__BB5_9:
	add.s64 	%rd55, %rd83, 256;
	setp.gt.s64 	%p6, %rd55, -1;
	@%p6 bra 	$L__BB5_11;
	ld.global.nc.v4.f32 	{%f37, %f38, %f39, %f40}, [%rd81+4096];
	ld.global.nc.v4.f32 	{%f41, %f42, %f43, %f44}, [%rd82+4096];
	add.f32 	%f45, %f37, %f41;
	add.f32 	%f46, %f38, %f42;
	add.f32 	%f47, %f39, %f43;
	add.f32 	%f48, %f40, %f44;
	st.global.v4.f32 	[%rd80+4096], {%f45, %f46, %f47, %f48};
$L__BB5_11:
	and.b64  	%rd86, %rd4, 9223372036854775804;
	add.s64 	%rd84, %rd84, -4;
	add.s64 	%rd83, %rd83, 1024;
	add.s64 	%rd82, %rd82, 16384;
	add.s64 	%rd81, %rd81, 16384;
	add.s64 	%rd80, %rd80, 16384;
	setp.ne.s64 	%p7, %rd84, 0;
	@%p7 bra 	$L__BB5_3;
$L__BB5_12:
	and.b64  	%rd25, %rd4, 3;
	setp.eq.s64 	%p8, %rd25, 0;
	@%p8 bra 	$L__BB5_22;
	setp.eq.s64 	%p9, %rd25, 1;
	@%p9 bra 	$L__BB5_19;
	add.s64 	%rd26, %rd5, %rd86;
	shl.b64 	%rd56, %rd26, 8;
	add.s64 	%rd27, %rd56, %rd7;
	setp.gt.s64 	%p10, %rd27, -1;
	@%p10 bra 	$L__BB5_16;
	shl.b32 	%r4, %r2, 2;
	shl.b64 	%rd57, %rd26, 12;
	mul.wide.u32 	%rd58, %r4, 4;
	or.b64  	%rd59, %rd57, %rd58;
	add.s64 	%rd60, %rd3, %rd59;
	ld.global.nc.v4.f32 	{%f49, %f50, %f51, %f52}, [%rd60];
	add.s64 	%rd61, %rd2, %rd59;
	ld.global.nc.v4.f32 	{%f53, %f54, %f55, %f56}, [%rd61];
	add.f32 	%f57, %f49, %f53;
	add.f32 	%f58, %f50, %f54;
	add.f32 	%f59, %f51, %f55;
	add.f32 	%f60, %f52, %f56;
	add.s64 	%rd62, %rd1, %rd59;
	st.global.v4.f32 	[%rd62], {%f57, %f58, %f59, %f60};
$L__BB5_16:
	add.s64 	%rd63, %rd27, 256;
	setp.gt.s64 	%p11, %rd63, -1;
	@%p11 bra 	$L__BB5_18;
	shl.b32 	%r6, %r2, 2;
	shl.b64 	%rd64, %rd26, 12;
	mul.wide.u32 	%rd65, %r6, 4;
	or.b64  	%rd66, %rd64, %rd65;
	add.s64 	%rd67, %rd66, 4096;
	add.s64 	%rd68, %rd3, %rd67;
	ld.global.nc.v4.f32 	{%f61, %f62, %f63, %f64}, [%rd68];
	add.s64 	%rd69, %rd2, %rd67;
	ld.global.nc.v4.f32 	{%f65, %f66, %f67, %f68}, [%rd69];
	add.f32 	%f69, %f61, %f65;
	add.f32 	%f70, %f62, %f66;
	add.f32 	%f71, %f63, %f67;
	add.f32 	%f72, %f64, %f68;
	add.s64 	%rd70, %rd1, %rd67;
	st.global.v4.f32 	[%rd70], {%f69, %f70, %f71, %f72};
$L__BB5_18:
	add.s64 	%rd86, %rd86, 2;
$L__BB5_19:
	and.b64  	%rd71, %rd4, 1;
	setp.eq.b64 	%p12, %rd71, 1;
	not.pred 	%p13, %p12;
	@%p13 bra 	$L__BB5_22;
	add.s64 	%rd30, %rd5, %rd86;
	shl.b64 	%rd72, %rd30, 8;
	add.s64 	%rd73, %rd72, %rd7;
	setp.gt.s64 	%p14, %rd73, -1;
	@%p14 bra 	$L__BB5_22;
	shl.b32 	%r8, %r2, 2;
	shl.b64 	%rd74, %rd30, 12;
	mul.wide.u32 	%rd75, %r8, 4;
	or.b64  	%rd76, %rd74, %rd75;
	add.s64 	%rd77, %rd3, %rd76;
	ld.global.nc.v4.f32 	{%f73, %f74, %f75, %f76}, [%rd77];
	add.s64 	%rd78, %rd2, %rd76;
	ld.global.nc.v4.f32 	{%f77, %f78, %f79, %f80}, [%rd78];
	add.f32 	%f81, %f73, %f77;
	add.f32 	%f82, %f74, %f78;
	add.f32 	%f83, %f75, %f79;
	add.f32 	%f84, %f76, %f80;
	add.s64 	%rd79, %rd1, %rd76;
	st.global.v4.f32 	[%rd79], {%f81, %f82, %f83, %f84};
$L__BB5_22:
	ret;

}
	// .globl	add_n_1537_to_1792__kernel
.visible .entry add_n_1537_to_1792__kernel(
	.param .u64 .ptr .align 1 add_n_1537_to_1792__kernel_param_0,
	.param .u64 .ptr .align 1 add_n_1537_to_1792__kernel_param_1,
	.param .u64 .ptr .align 1 add_n_1537_to_1792__kernel_param_2,
	.param .u64 add_n_1537_to_1792__kernel_param_3
)
.maxntid 256
{
	.reg .pred 	%p<15>;
	.reg .b32 	%r<9>;
	.reg .b32 	%f<85>;
	.reg .b64 	%rd<87>;

	ld.param.u64 	%rd32, [add_n_1537_to_1792__kernel_param_0];
	ld.param.u64 	%rd33, [add_n_1537_to_1792__kernel_param_1];
	ld.param.u64 	%rd34, [add_n_1537_to_1792__kernel_param_2];
	ld.param.u64 	%rd31, [add_n_1537_to_1792__kernel_param_3];
	cvta.to.global.u64 	%rd1, %rd34;
	cvta.to.global.u64 	%rd2, %rd33;
	cvta.to.global.u64 	%rd3, %rd32;
	add.s64 	%rd35, %rd31, 1791;
	mul.hi.s64 	%rd36, %rd35, 5270498306774157605;
	shr.u64 	%rd37, %rd36, 63;
	shr.s64 	%rd38, %rd36, 9;
	add.s64 	%rd39, %rd38, %rd37;
	mul.lo.s64 	%rd40, %rd39, 1792;
	sub.s64 	%rd41, %rd35, %rd40;
	shr.s64 	%rd42, %rd41, 63;
	add.s64 	%rd4, %rd42, %rd39;
	setp.lt.s64 	%p1, %rd4, 1;
	@%p1 bra 	$L__BB6_22;
	mov.u32 	%r1, %ctaid.x;
	cvt.u64.u32 	%rd44, %r1;
	mul.lo.s64 	%rd5, %rd4, %rd44;
	mov.u32 	%r2, %tid.x;
	cvt.u64.u32 	%rd6, %r2;
	mad.lo.s64 	%rd7, %rd31, -640, %rd6;
	setp.lt.u64 	%p2, %rd4, 4;
	mov.b64 	%rd86, 0;
	@%p2 bra 	$L__BB6_12;
	and.b64  	%rd84, %rd4, 9223372036854775804;
	shl.b64 	%rd45, %rd5, 8;
	or.b64  	%rd46, %rd45, %rd6;
	mul.lo.s64 	%rd47, %rd31, 640;
	sub.s64 	%rd48, %rd46, %rd47;
	add.s64 	%rd83, %rd48, 512;
	shl.b64 	%rd49, %rd5, 12;
	shl.b64 	%rd50, %rd6, 4;
	or.b64  	%rd51, %rd49, %rd50;
	add.s64 	%rd52, %rd51, 8192;
	add.s64 	%rd82, %rd2, %rd52;
	add.s64 	%rd81, %rd3, %rd52;
	add.s64 	%rd80, %rd1, %rd52;
$L__BB6_3:
	.pragma "nounroll";
	add.s64 	%rd53, %rd83, -512;
	setp.gt.s64 	%p3, %rd53, -1;
	@%p3 bra 	$L__BB6_5;
	ld.global.nc.v4.f32 	{%f1, %f2, %f3, %f4}, [%rd81+-8192];
	ld.global.nc.v4.f32 	{%f5, %f6, %f7, %f8}, [%rd82+-8192];
	add.f32 	%f9, %f1, %f5;
	add.f32 	%f10, %f2, %f6;
	add.f32 	%f11, %f3, %f7;
	add.f32 	%f12, %f4, %f8;
	st.global.v4.f32 	[%rd80+-8192], {%f9, %f10, %f11, %f12};
$L__BB6_5:
	add.s64 	%rd54, %rd83, -256;
	setp.gt.s64 	%p4, %rd54, -1;
	@%p4 bra 	$L__BB6_7;
	ld.global.nc.v4.f32 	{%f13, %f14, %f15, %f16}, [%rd81+-4096];
	ld.global.nc.v4.f32 	{%f17, %f18, %f19, %f20}, [%rd82+-4096];
	add.f32 	%f21, %f13, %f17;
	add.f32 	%f22, %f14, %f18;
	add.f32 	%f23, %f15, %f19;
	add.f32 	%f24, %f16, %f20;
	st.global.v4.f32 	[%rd80+-4096], {%f21, %f22, %f23, %f24};
$L__BB6_7:
	setp.gt.s64 	%p5, %rd83, -1;
	@%p5 bra 	$L__BB6_9;
	ld.global.nc.v4.f32 	{%f25, %f26, %f27, %f28}, [%rd81];
	ld.global.nc.v4.f32 	{%f29, %f30, %f31, %f32}, [%rd82];
	add.f32 	%f33, %f25, %f29;
	add.f32 	%f34, %f26, %f30;
	add.f32 	%f35, %f27, %f31;
	add.f32 	%f36, %f28, %f32;
	st.global.v4.f32 	[%rd80], {%f33, %f34, %f35, %f36};
$L__BB6_9:
	add.s64 	%rd55, %rd83, 256;
	setp.gt.s64 	%p6, %rd55, -1;
	@%p6 bra 	$L__BB6_11;
	ld.global.nc.v4.f32 	{%f37, %f38, %f39, %f40}, [%rd81+4096];
	ld.global.nc.v4.f32 	{%f41, %f42, %f43, %f44}, [%rd82+4096];
	add.f32 	%f45, %f37, %f41;
	add.f32 	%f46, %f38, %f42;
	add.f32 	%f47, %f39, %f43;
	add.f32 	%f48, %f40, %f44;
	st.global.v4.f32 	[%rd80+4096], {%f45, %f46, %f47, %f48};
$L__BB6_11:
	and.b64  	%rd86, %rd4, 9223372036854775804;
	add.s64 	%rd84, %rd84, -4;
	add.s64 	%rd83, %rd83, 1024;
	add.s64 	%rd82, %rd82, 16384;
	add.s64 	%rd81, %rd81, 16384;
	add.s64 	%rd80, %rd80, 16384;
	setp.ne.s64 	%p7, %rd84, 0;
	@%p7 bra 	$L__BB6_3;
$L__BB6_12:
	and.b64  	%rd25, %rd4, 3;
	setp.eq.s64 	%p8, %rd25, 0;
	@%p8 bra 	$L__BB6_22;
	setp.eq.s64 	%p9, %rd25, 1;
	@%p9 bra 	$L__BB6_19;
	add.s64 	%rd26, %rd5, %rd86;
	shl.b64 	%rd56, %rd26, 8;
	add.s64 	%rd27, %rd56, %rd7;
	setp.gt.s64 	%p10, %rd27, -1;
	@%p10 bra 	$L__BB6_16;
	shl.b32 	%r4, %r2, 2;
	shl.b64 	%rd57, %rd26, 12;
	mul.wide.u32 	%rd58, %r4, 4;
	or.b64  	%rd59, %rd57, %rd58;
	add.s64 	%rd60, %rd3, %rd59;
	ld.global.nc.v4.f32 	{%f49, %f50, %f51, %f52}, [%rd60];
	add.s64 	%rd61, %rd2, %rd59;
	ld.global.nc.v4.f32 	{%f53, %f54, %f55, %f56}, [%rd61];
	add.f32 	%f57, %f49, %f53;
	add.f32 	%f58, %f50, %f54;
	add.f32 	%f59, %f51, %f55;
	add.f32 	%f60, %f52, %f56;
	add.s64 	%rd62, %rd1, %rd59;
	st.global.v4.f32 	[%rd62], {%f57, %f58, %f59, %f60};
$L__BB6_16:
	add.s64 	%rd63, %rd27, 256;
	setp.gt.s64 	%p11, %rd63, -1;
	@%p11 bra 	$L__BB6_18;
	shl.b32 	%r6, %r2, 2;
	shl.b64 	%rd64, %rd26, 12;
	mul.wide.u32 	%rd65, %r6, 4;
	or.b64  	%rd66, %rd64, %rd65;
	add.s64 	%rd67, %rd66, 4096;
	add.s64 	%rd68, %rd3, %rd67;
	ld.global.nc.v4.f32 	{%f61, %f62, %f63, %f64}, [%rd68];
	add.s64 	%rd69, %rd2, %rd67;
	ld.global.nc.v4.f32 	{%f65, %f66, %f67, %f68}, [%rd69];
	add.f32 	%f69, %f61, %f65;
	add.f32 	%f70, %f62, %f66;
	add.f32 	%f71, %f63, %f67;
	add.f32 	%f72, %f64, %f68;
	add.s64 	%rd70, %rd1, %rd67;
	st.global.v4.f32 	[%rd70], {%f69, %f70, %f71, %f72};
$L__BB6_18:
	add.s64 	%rd86, %rd86, 2;
$L__BB6_19:
	and.b64  	%rd71, %rd4, 1;
	setp.eq.b64 	%p12, %rd71, 1;
	not.pred 	%p13, %p12;
	@%p13 bra 	$L__BB6_22;
	add.s64 	%rd30, %rd5, %rd86;
	shl.b64 	%rd72, %rd30, 8;
	add.s64 	%rd73, %rd72, %rd7;
	setp.gt.s64 	%p14, %rd73, -1;
	@%p14 bra 	$L__BB6_22;
	shl.b32 	%r8, %r2, 2;
	shl.b64 	%rd74, %rd30, 12;
	mul.wide.u32 	%rd75, %r8, 4;
	or.b64  	%rd76, %rd74, %rd75;
	add.s64 	%rd77, %rd3, %rd76;
	ld.global.nc.v4.f32 	{%f73, %f74, %f75, %f76}, [%rd77];
	add.s64 	%rd78, %rd2, %rd76;
	ld.global.nc.v4.f32 	{%f77, %f78, %f79, %f80}, [%rd78];
	add.f32 	%f81, %f73, %f77;
	add.f32 	%f82, %f74, %f78;
	add.f32 	%f83, %f75, %f79;
	add.f32 	%f84, %f76, %f80;
	add.s64 	%rd79, %rd1, %rd76;
	st.global.v4.f32 	[%rd79], {%f81, %f82, %f83, %f84};
$L__BB6_22:
	ret;

}
	// .globl	add_n_1793_to_2048__kernel
.visible .entry add_n_1793_to_2048__kernel(
	.param .u64 .ptr .align 1 add_n_1793_to_2048__kernel_param_0,
	.param .u64 .ptr .align 1 add_n_1793_to_2048__kernel_param_1,
	.param .u64 .ptr .align 1 add_n_1793_to_2048__kernel_param_2,
	.param .u64 add_n_1793_to_2048__kernel_param_3
)
.maxntid 256
{
	.reg .pred 	%p<14>;
	.reg .b32 	%r<9>;
	.reg .b32 	%f<85>;
	.reg .b64 	%rd<86>;

	ld.param.u64 	%rd33, [add_n_1793_to_2048__kernel_param_0];
	ld.param.u64 	%rd31, [add_n_1793_to_2048__kernel_param_1];
	ld.param.u64 	%rd34, [add_n_1793_to_2048__kernel_param_2];
	ld.param.u64 	%rd32, [add_n_1793_to_2048__kernel_param_3];
	cvta.to.global.u64 	%rd1, %rd34;
	cvta.to.global.u64 	%rd2, %rd31;
	cvta.to.global.u64 	%rd3, %rd33;
	add.s64 	%rd4, %rd32, 2047;
	shr.s64 	%rd5, %rd4, 11;
	setp.lt.s64 	%p1, %rd5, 1;
	@%p1 bra 	$L__BB7_22;
	mov.u32 	%r1, %ctaid.x;
	cvt.u64.u32 	%rd36, %r1;
	mul.lo.s64 	%rd6, %rd5, %rd36;
	mov.u32 	%r2, %tid.x;
	cvt.u64.u32 	%rd7, %r2;
	mad.lo.s64 	%rd8, %rd32, -640, %rd7;
	setp.lt.u64 	%p2, %rd5, 4;
	mov.b64 	%rd85, 0;
	@%p2 bra 	$L__BB7_12;
	and.b64  	%rd83, %rd5, 9223372036854775804;
	shl.b64 	%rd37, %rd6, 8;
	or.b64  	%rd38, %rd37, %rd7;
	mul.lo.s64 	%rd39, %rd32, 640;
	sub.s64 	%rd40, %rd38, %rd39;
	add.s64 	%rd82, %rd40, 512;
	shl.b64 	%rd41, %rd6, 12;
	shl.b64 	%rd42, %rd7, 4;
	or.b64  	%rd43, %rd41, %rd42;
	add.s64 	%rd44, %rd43, 8192;
	add.s64 	%rd81, %rd2, %rd44;
	add.s64 	%rd80, %rd3, %rd44;
	add.s64 	%rd79, %rd1, %rd44;
$L__BB7_3:
	.pragma "nounroll";
	add.s64 	%rd45, %rd82, -512;
	setp.gt.s64 	%p3, %rd45, -1;
	@%p3 bra 	$L__BB7_5;
	ld.global.nc.v4.f32 	{%f1, %f2, %f3, %f4}, [%rd80+-8192];
	ld.global.nc.v4.f32 	{%f5, %f6, %f7, %f8}, [%rd81+-8192];
	add.f32 	%f9, %f1, %f5;
	add.f32 	%f10, %f2, %f6;
	add.f32 	%f11, %f3, %f7;
	add.f32 	%f12, %f4, %f8;
	st.global.v4.f32 	[%rd79+-8192], {%f9, %f10, %f11, %f12};
$L__BB7_5:
	add.s64 	%rd46, %rd82, -256;
	setp.gt.s64 	%p4, %rd46, -1;
	@%p4 bra 	$L__BB7_7;
	ld.global.nc.v4.f32 	{%f13, %f14, %f15, %f16}, [%rd80+-4096];
	ld.global.nc.v4.f32 	{%f17, %f18, %f19, %f20}, [%rd81+-4096];
	add.f32 	%f21, %f13, %f17;
	add.f32 	%f22, %f14, %f18;
	add.f32 	%f23, %f15, %f19;
	add.f32 	%f24, %f16, %f20;
	st.global.v4.f32 	[%rd79+-4096], {%f21, %f22, %f23, %f24};
$L__BB7_7:
	setp.gt.s64 	%p5, %rd82, -1;
	@%p5 bra 	$L__BB7_9;
	ld.global.nc.v4.f32 	{%f25, %f26, %f27, %f28}, [%rd80];
	ld.global.nc.v4.f32 	{%f29, %f30, %f31, %f32}, [%rd81];
	add.f32 	%f33, %f25, %f29;
	add.f32 	%f34, %f26, %f30;
	add.f32 	%f35, %f27, %f31;
	add.f32 	%f36, %f28, %f32;
	st.global.v4.f32 	[%rd79], {%f33, %f34, %f35, %f36};
$L__BB7_9:
	add.s64 	%rd47, %rd82, 256;
	setp.gt.s64 	%p6, %rd47, -1;
	@%p6 bra 	$L__BB7_11;
	ld.global.nc.v4.f32 	{%f37, %f38, %f39, %f40}, [%rd80+4096];
	ld.global.nc.v4.f32 	{%f41, %f42, %f43, %f44}, [%rd81+4096];
	add.f32 	%f45, %f37, %f41;
	add.f32 	%f46, %f38, %f42;
	add.f32 	%f47, %f39, %f43;
	add.f32 	%f48, %f40, %f44;
	st.global.v4.f32 	[%rd79+4096], {%f45, %f46, %f47, %f48};
$L__BB7_11:
	and.b64  	%rd85, %rd5, 9223372036854775804;
	add.s64 	%rd83, %rd83, -4;
	add.s64 	%rd82, %rd82, 1024;
	add.s64 	%rd81, %rd81, 16384;
	add.s64 	%rd80, %rd80, 16384;
	add.s64 	%rd79, %rd79, 16384;
	setp.ne.s64 	%p7, %rd83, 0;
	@%p7 bra 	$L__BB7_3;
$L__BB7_12:
	and.b64  	%rd48, %rd5, 3;
	setp.eq.s64 	%p8, %rd48, 0;
	@%p8 bra 	$L__BB7_22;
	setp.eq.s64 	%p9, %rd48, 1;
	@%p9 bra 	$L__BB7_19;
	add.s64 	%rd26, %rd6, %rd85;
	shl.b64 	%rd49, %rd26, 8;
	add.s64 	%rd27, %rd49, %rd8;
	setp.gt.s64 	%p10, %rd27, -1;
	@%p10 bra 	$L__BB7_16;
	ld.param.u64 	%rd76, [add_n_1793_to_2048__kernel_param_1];
	shl.b32 	%r4, %r2, 2;
	shl.b64 	%rd50, %rd26, 12;
	mul.wide.u32 	%rd51, %r4, 4;
	or.b64  	%rd52, %rd50, %rd51;
	add.s64 	%rd53, %rd3, %rd52;
	ld.global.nc.v4.f32 	{%f49, %f50, %f51, %f52}, [%rd53];
	cvta.to.global.u64 	%rd54, %rd76;
	add.s64 	%rd55, %rd54, %rd52;
	ld.global.nc.v4.f32 	{%f53, %f54, %f55, %f56}, [%rd55];
	add.f32 	%f57, %f49, %f53;
	add.f32 	%f58, %f50, %f54;
	add.f32 	%f59, %f51, %f55;
	add.f32 	%f60, %f52, %f56;
	add.s64 	%rd56, %rd1, %rd52;
	st.global.v4.f32 	[%rd56], {%f57, %f58, %f59, %f60};
$L__BB7_16:
	add.s64 	%rd57, %rd27, 256;
	setp.gt.s64 	%p11, %rd57, -1;
	@%p11 bra 	$L__BB7_18;
	ld.param.u64 	%rd77, [add_n_1793_to_2048__kernel_param_1];
	shl.b32 	%r6, %r2, 2;
	shl.b64 	%rd58, %rd26, 12;
	mul.wide.u32 	%rd59, %r6, 4;
	or.b64  	%rd60, %rd58, %rd59;
	add.s64 	%rd61, %rd60, 4096;
	add.s64 	%rd62, %rd3, %rd61;
	ld.global.nc.v4.f32 	{%f61, %f62, %f63, %f64}, [%rd62];
	cvta.to.global.u64 	%rd63, %rd77;
	add.s64 	%rd64, %rd63, %rd61;
	ld.global.nc.v4.f32 	{%f65, %f66, %f67, %f68}, [%rd64];
	add.f32 	%f69, %f61, %f65;
	add.f32 	%f70, %f62, %f66;
	add.f32 	%f71, %f63, %f67;
	add.f32 	%f72, %f64, %f68;
	add.s64 	%rd65, %rd1, %rd61;
	st.global.v4.f32 	[%rd65], {%f69, %f70, %f71, %f72};
$L__BB7_18:
	add.s64 	%rd85, %rd85, 2;
$L__BB7_19:
	and.b64  	%rd66, %rd4, 2048;
	setp.eq.s64 	%p12, %rd66, 0;
	@%p12 bra 	$L__BB7_22;
	add.s64 	%rd30, %rd6, %rd85;
	shl.b64 	%rd67, %rd30, 8;
	add.s64 	%rd68, %rd67, %rd8;
	setp.gt.s64 	%p13, %rd68, -1;
	@%p13 bra 	$L__BB7_22;
	ld.param.u64 	%rd78, [add_n_1793_to_2048__kernel_param_1];
	shl.b32 	%r8, %r2, 2;
	shl.b64 	%rd69, %rd30, 12;
	mul.wide.u32 	%rd70, %r8, 4;
	or.b64  	%rd71, %rd69, %rd70;
	add.s64 	%rd72, %rd3, %rd71;
	ld.global.nc.v4.f32 	{%f73, %f74, %f75, %f76}, [%rd72];
	cvta.to.global.u64 	%rd73, %rd78;
	add.s64 	%rd74, %rd73, %rd71;
	ld.global.nc.v4.f32 	{%f77, %f78, %f79, %f80}, [%rd74];
	add.f32 	%f81, %f73, %f77;
	add.f32 	%f82, %f74, %f78;
	add.f32 	%f83, %f75, %f79;
	add.f32 	%f84, %f76, %f80;
	add.s64 	%rd75, %rd1, %rd71;
	st.global.v4.f32 	[%rd75], {%f81, %f82, %f83, %f84};
$L__BB7_22:
	ret;

}
	// .globl	add_n_2049_to_2304__kernel
.visible .entry add_n_2049_to_2304__kernel(
	.param .u64 .ptr .align 1 add_n_2049_to_2304__kernel_param_0,
	.param .u64 .ptr .align 1 add_n_2049_to_2304__kernel_param_1,
	.param .u64 .ptr .align 1 add_n_2049_to_2304__kernel_param_2,
	.param .u64 add_n_2049_to_2304__kernel_param_3
)
.maxntid 256
{
	.reg .pred 	%p<15>;
	.reg .b32 	%r<9>;
	.reg .b32 	%f<85>;
	.reg .b64 	%rd<87>;

	ld.param.u64 	%rd32, [add_n_2049_to_2304__kernel_param_0];
	ld.param.u64 	%rd33, [add_n_2049_to_2304__kernel_param_1];
	ld.param.u64 	%rd34, [add_n_2049_to_2304__kernel_param_2];
	ld.param.u64 	%rd31, [add_n_2049_to_2304__kernel_param_3];
	cvta.to.global.u64 	%rd1, %rd34;
	cvta.to.global.u64 	%rd2, %rd33;
	cvta.to.global.u64 	%rd3, %rd32;
	add.s64 	%rd35, %rd31, 2303;
	mul.hi.s64 	%rd36, %rd35, 1024819115206086201;
	shr.u64 	%rd37, %rd36, 63;
	shr.s64 	%rd38, %rd36, 7;
	add.s64 	%rd39, %rd38, %rd37;
	mul.lo.s64 	%rd40, %rd39, 2304;
	sub.s64 	%rd41, %rd35, %rd40;
	shr.s64 	%rd42, %rd41, 63;
	add.s64 	%rd4, %rd42, %rd39;
	setp.lt.s64 	%p1, %rd4, 1;
	@%p1 bra 	$L__BB8_22;
	mov.u32 	%r1, %ctaid.x;
	cvt.u64.u32 	%rd44, %r1;
	mul.lo.s64 	%rd5, %rd4, %rd44;
	mov.u32 	%r2, %tid.x;
	cvt.u64.u32 	%rd6, %r2;
	mad.lo.s64 	%rd7, %rd31, -640, %rd6;
	setp.lt.u64 	%p2, %rd4, 4;
	mov.b64 	%rd86, 0;
	@%p2 bra 	$L__BB8_12;
	and.b64  	%rd84, %rd4, 9223372036854775804;
	shl.b64 	%rd45, %rd5, 8;
	or.b64  	%rd46, %rd45, %rd6;
	mul.lo.s64 	%rd47, %rd31, 640;
	sub.s64 	%rd48, %rd46, %rd47;
	add.s64 	%rd83, %rd48, 512;
	shl.b64 	%rd49, %rd5, 12;
	shl.b64 	%rd50, %rd6, 4;
	or.b64  	%rd51, %rd49, %rd50;
	add.s64 	%rd52, %rd51, 8192;
	add.s64 	%rd82, %rd2, %rd52;
	add.s64 	%rd81, %rd3, %rd52;
	add.s64 	%rd80, %rd1, %rd52;
$L__BB8_3:
	.pragma "nounroll";
	add.s64 	%rd53, %rd83, -512;
	setp.gt.s64 	%p3, %rd53, -1;
	@%p3 bra 	$L__BB8_5;
	ld.global.nc.v4.f32 	{%f1, %f2, %f3, %f4}, [%rd81+-8192];
	ld.global.nc.v4.f32 	{%f5, %f6, %f7, %f8}, [%rd82+-8192];
	add.f32 	%f9, %f1, %f5;
	add.f32 	%f10, %f2, %f6;
	add.f32 	%f11, %f3, %f7;
	add.f32 	%f12, %f4, %f8;
	st.global.v4.f32 	[%rd80+-8192], {%f9, %f10, %f11, %f12};
$L__BB8_5:
	add.s64 	%rd54, %rd83, -256;
	setp.gt.s64 	%p4, %rd54, -1;
	@%p4 bra 	$L__BB8_7;
	ld.global.nc.v4.f32 	{%f13, %f14, %f15, %f16}, [%rd81+-4096];
	ld.global.nc.v4.f32 	{%f17, %f18, %f19, %f20}, [%rd82+-4096];
	add.f32 	%f21, %f13, %f17;
	add.f32 	%f22, %f14, %f18;
	add.f32 	%f23, %f15, %f19;
	add.f32 	%f24, %f16, %f20;
	st.global.v4.f32 	[%rd80+-4096], {%f21, %f22, %f23, %f24};
$L__BB8_7:
	setp.gt.s64 	%p5, %rd83, -1;
	@%p5 bra 	$L__BB8_9;
	ld.global.nc.v4.f32 	{%f25, %f26, %f27, %f28}, [%rd81];
	ld.global.nc.v4.f32 	{%f29, %f30, %f31, %f32}, [%rd82];
	add.f32 	%f33, %f25, %f29;
	add.f32 	%f34, %f26, %f30;
	add.f32 	%f35, %f27, %f31;
	add.f32 	%f36, %f28, %f32;
	st.global.v4.f32 	[%rd80], {%f33, %f34, %f35, %f36};
$L__BB8_9:
	add.s64 	%rd55, %rd83, 256;
	setp.gt.s64 	%p6, %rd55, -1;
	@%p6 bra 	$L__BB8_11;
	ld.global.nc.v4.f32 	{%f37, %f38, %f39, %f40}, [%rd81+4096];
	ld.global.nc.v4.f32 	{%f41, %f42, %f43, %f44}, [%rd82+4096];
	add.f32 	%f45, %f37, %f41;
	add.f32 	%f46, %f38, %f42;
	add.f32 	%f47, %f39, %f43;
	add.f32 	%f48, %f40, %f44;
	st.global.v4.f32 	[%rd80+4096], {%f45, %f46, %f47, %f48};
$L__BB8_11:
	and.b64  	%rd86, %rd4, 9223372036854775804;
	add.s64 	%rd84, %rd84, -4;
	add.s64 	%rd83, %rd83, 1024;
	add.s64 	%rd82, %rd82, 16384;
	add.s64 	%rd81, %rd81, 16384;
	add.s64 	%rd80, %rd80, 16384;
	setp.ne.s64 	%p7, %rd84, 0;
	@%p7 bra 	$L__BB8_3;
$L__BB8_12:
	and.b64  	%rd25, %rd4, 3;
	setp.eq.s64 	%p8, %rd25, 0;
	@%p8 bra 	$L__BB8_22;
	setp.eq.s64 	%p9, %rd25, 1;
	@%p9 bra 	$L__BB8_19;
	add.s64 	%rd26, %rd5, %rd86;
	shl.b64 	%rd56, %rd26, 8;
	add.s64 	%rd27, %rd56, %rd7;
	setp.gt.s64 	%p10, %rd27, -1;
	@%p10 bra 	$L__BB8_16;
	shl.b32 	%r4, %r2, 2;
	shl.b64 	%rd57, %rd26, 12;
	mul.wide.u32 	%rd58, %r4, 4;
	or.b64  	%rd59, %rd57, %rd58;
	add.s64 	%rd60, %rd3, %rd59;
	ld.global.nc.v4.f32 	{%f49, %f50, %f51, %f52}, [%rd60];
	add.s64 	%rd61, %rd2, %rd59;
	ld.global.nc.v4.f32 	{%f53, %f54, %f55, %f56}, [%rd61];
	add.f32 	%f57, %f49, %f53;
	add.f32 	%f58, %f50, %f54;
	add.f32 	%f59, %f51, %f55;
	add.f32 	%f60, %f52, %f56;
	add.s64 	%rd62, %rd1, %rd59;
	st.global.v4.f32 	[%rd62], {%f57, %f58, %f59, %f60};
$L__BB8_16:
	add.s64 	%rd63, %rd27, 256;
	setp.gt.s64 	%p11, %rd63, -1;
	@%p11 bra 	$L__BB8_18;
	shl.b32 	%r6, %r2, 2;
	shl.b64 	%rd64, %rd26, 12;
	mul.wide.u32 	%rd65, %r6, 4;
	or.b64  	%rd66, %rd64, %rd65;
	add.s64 	%rd67, %rd66, 4096;
	add.s64 	%rd68, %rd3, %rd67;
	ld.global.nc.v4.f32 	{%f61, %f62, %f63, %f64}, [%rd68];
	add.s64 	%rd69, %rd2, %rd67;
	ld.global.nc.v4.f32 	{%f65, %f66, %f67, %f68}, [%rd69];
	add.f32 	%f69, %f61, %f65;
	add.f32 	%f70, %f62, %f66;
	add.f32 	%f71, %f63, %f67;
	add.f32 	%f72, %f64, %f68;
	add.s64 	%rd70, %rd1, %rd67;
	st.global.v4.f32 	[%rd70], {%f69, %f70, %f71, %f72};
$L__BB8_18:
	add.s64 	%rd86, %rd86, 2;
$L__BB8_19:
	and.b64  	%rd71, %rd4, 1;
	setp.eq.b64 	%p12, %rd71, 1;
	not.pred 	%p13, %p12;
	@%p13 bra 	$L__BB8_22;
	add.s64 	%rd30, %rd5, %rd86;
	shl.b64 	%rd72, %rd30, 8;
	add.s64 	%rd73, %rd72, %rd7;
	setp.gt.s64 	%p14, %rd73, -1;
	@%p14 bra 	$L__BB8_22;
	shl.b32 	%r8, %r2, 2;
	shl.b64 	%rd74, %rd30, 12;
	mul.wide.u32 	%rd75, %r8, 4;
	or.b64  	%rd76, %rd74, %rd75;
	add.s64 	%rd77, %rd3, %rd76;
	ld.global.nc.v4.f32 	{%f73, %f74, %f75, %f76}, [%rd77];
	add.s64 	%rd78, %rd2, %rd76;
	ld.global.nc.v4.f32 	{%f77, %f78, %f79, %f80}, [%rd78];
	add.f32 	%f81, %f73, %f77;
	add.f32 	%f82, %f74, %f78;
	add.f32 	%f83, %f75, %f79;
	add.f32 	%f84, %f76, %f80;
	add.s64 	%rd79, %rd1, %rd76;
	st.global.v4.f32 	[%rd79], {%f81, %f82, %f83, %f84};
$L__BB8_22:
	ret;

}
	// .globl	add_n_2305_to_2560__kernel
.visible .entry add_n_2305_to_2560__kernel(
	.param .u64 .ptr .align 1 add_n_2305_to_2560__kernel_param_0,
	.param .u64 .ptr .align 1 add_n_2305_to_2560__kernel_param_1,
	.param .u64 .ptr .align 1 add_n_2305_to_2560__kernel_param_2,
	.param .u64 add_n_2305_to_2560__kernel_param_3
)
.maxntid 256
{
	.reg .pred 	%p<15>;
	.reg .b32 	%r<9>;
	.reg .b32 	%f<85>;
	.reg .b64 	%rd<87>;

	ld.param.u64 	%rd32, [add_n_2305_to_2560__kernel_param_0];
	ld.param.u64 	%rd33, [add_n_2305_to_2560__kernel_param_1];
	ld.param.u64 	%rd34, [add_n_2305_to_2560__kernel_param_2];
	ld.param.u64 	%rd31, [add_n_2305_to_2560__kernel_param_3];
	cvta.to.global.u64 	%rd1, %rd34;
	cvta.to.global.u64 	%rd2, %rd33;
	cvta.to.global.u64 	%rd3, %rd32;
	add.s64 	%rd35, %rd31, 2559;
	mul.hi.s64 	%rd36, %rd35, 7378697629483820647;
	shr.u64 	%rd37, %rd36, 63;
	shr.s64 	%rd38, %rd36, 10;
	add.s64 	%rd39, %rd38, %rd37;
	mul.lo.s64 	%rd40, %rd39, 2560;
	sub.s64 	%rd41, %rd35, %rd40;
	shr.s64 	%rd42, %rd41, 63;
	add.s64 	%rd4, %rd42, %rd39;
	setp.lt.s64 	%p1, %rd4, 1;
	@%p1 bra 	$L__BB9_22;
	mov.u32 	%r1, %ctaid.x;
	cvt.u64.u32 	%rd44, %r1;
	mul.lo.s64 	%rd5, %rd4, %rd44;
	mov.u32 	%r2, %tid.x;
	cvt.u64.u32 	%rd6, %r2;
	mad.lo.s64 	%rd7, %rd31, -640, %rd6;
	setp.lt.u64 	%p2, %rd4, 4;
	mov.b64 	%rd86, 0;
	@%p2 bra 	$L__BB9_12;
	and.b64  	%rd84, %rd4, 9223372036854775804;
	shl.b64 	%rd45, %rd5, 8;
	or.b64  	%rd46, %rd45, %rd6;
	mul.lo.s64 	%rd47, %rd31, 640;
	sub.s64 	%rd48, %rd46, %rd47;
	add.s64 	%rd83, %rd48, 512;
	shl.b64 	%rd49, %rd5, 12;
	shl.b64 	%rd50, %rd6, 4;
	or.b64  	%rd51, %rd49, %rd50;
	add.s64 	%rd52, %rd51, 8192;
	add.s64 	%rd82, %rd2, %rd52;
	add.s64 	%rd81, %rd3, %rd52;
	add.s64 	%rd80, %rd1, %rd52;
$L__BB9_3:
	.pragma "nounroll";
	add.s64 	%rd53, %rd83, -512;
	setp.gt.s64 	%p3, %rd53, -1;
	@%p3 bra 	$L__BB9_5;
	ld.global.nc.v4.f32 	{%f1, %f2, %f3, %f4}, [%rd81+-8192];
	ld.global.nc.v4.f32 	{%f5, %f6, %f7, %f8}, [%rd82+-8192];
	add.f32 	%f9, %f1, %f5;
	add.f32 	%f10, %f2, %f6;
	add.f32 	%f11, %f3, %f7;
	add.f32 	%f12, %f4, %f8;
	st.global.v4.f32 	[%rd80+-8192], {%f9, %f10, %f11, %f12};
$L__BB9_5:
	add.s64 	%rd54, %rd83, -256;
	setp.gt.s64 	%p4, %rd54, -1;
	@%p4 bra 	$L__BB9_7;
	ld.global.nc.v4.f32 	{%f13, %f14, %f15, %f16}, [%rd81+-4096];
	ld.global.nc.v4.f32 	{%f17, %f18, %f19, %f20}, [%rd82+-4096];
	add.f32 	%f21, %f13, %f17;
	add.f32 	%f22, %f14, %f18;
	add.f32 	%f23, %f15, %f19;
	add.f32 	%f24, %f16, %f20;
	st.global.v4.f32 	[%rd80+-4096], {%f21, %f22, %f23, %f24};
$L__BB9_7:
	setp.gt.s64 	%p5, %rd83, -1;
	@%p5 bra 	$L__BB9_9;
	ld.global.nc.v4.f32 	{%f25, %f26, %f27, %f28}, [%rd81];
	ld.global.nc.v4.f32 	{%f29, %f30, %f31, %f32}, [%rd82];
	add.f32 	%f33, %f25, %f29;
	add.f32 	%f34, %f26, %f30;
	add.f32 	%f35, %f27, %f31;
	add.f32 	%f36, %f28, %f32;
	st.global.v4.f32 	[%rd80], {%f33, %f34, %f35, %f36};
$L__BB9_9:
	add.s64 	%rd55, %rd83, 256;
	setp.gt.s64 	%p6, %rd55, -1;
	@%p6 bra 	$L__BB9_11;
	ld.global.nc.v4.f32 	{%f37, %f38, %f39, %f40}, [%rd81+4096];
	ld.global.nc.v4.f32 	{%f41, %f42, %f43, %f44}, [%rd82+4096];
	add.f32 	%f45, %f37, %f41;
	add.f32 	%f46, %f38, %f42;
	add.f32 	%f47, %f39, %f43;
	add.f32 	%f48, %f40, %f44;
	st.global.v4.f32 	[%rd80+4096], {%f45, %f46, %f47, %f48};
$L__BB9_11:
	and.b64  	%rd86, %rd4, 9223372036854775804;
	add.s64 	%rd84, %rd84, -4;
	add.s64 	%rd83, %rd83, 1024;
	add.s64 	%rd82, %rd82, 16384;
	add.s64 	%rd81, %rd81, 16384;
	add.s64 	%rd80, %rd80, 16384;
	setp.ne.s64 	%p7, %rd84, 0;
	@%p7 bra 	$L__BB9_3;
$L__BB9_12:
	and.b64  	%rd25, %rd4, 3;
	setp.eq.s64 	%p8, %rd25, 0;
	@%p8 bra 	$L__BB9_22;
	setp.eq.s64 	%p9, %rd25, 1;
	@%p9 bra 	$L__BB9_19;
	add.s64 	%rd26, %rd5, %rd86;
	shl.b64 	%rd56, %rd26, 8;
	add.s64 	%rd27, %rd56, %rd7;
	setp.gt.s64 	%p10, %rd27, -1;
	@%p10 bra 	$L__BB9_16;
	shl.b32 	%r4, %r2, 2;
	shl.b64 	%rd57, %rd26, 12;
	mul.wide.u32 	%rd58, %r4, 4;
	or.b64  	%rd59, %rd57, %rd58;
	add.s64 	%rd60, %rd3, %rd59;
	ld.global.nc.v4.f32 	{%f49, %f50, %f51, %f52}, [%rd60];
	add.s64 	%rd61, %rd2, %rd59;
	ld.global.nc.v4.f32 	{%f53, %f54, %f55, %f56}, [%rd61];
	add.f32 	%f57, %f49, %f53;
	add.f32 	%f58, %f50, %f54;
	add.f32 	%f59, %f51, %f55;
	add.f32 	%f60, %f52, %f56;
	add.s64 	%rd62, %rd1, %rd59;
	st.global.v4.f32 	[%rd62], {%f57, %f58, %f59, %f60};
$L__BB9_16:
	add.s64 	%rd63, %rd27, 256;
	setp.gt.s64 	%p11, %rd63, -1;
	@%p11 bra 	$L__BB9_18;
	shl.b32 	%r6, %r2, 2;
	shl.b64 	%rd64, %rd26, 12;
	mul.wide.u32 	%rd65, %r6, 4;
	or.b64  	%rd66, %rd64, %rd65;
	add.s64 	%rd67, %rd66, 4096;
	add.s64 	%rd68, %rd3, %rd67;
	ld.global.nc.v4.f32 	{%f61, %f62, %f63, %f64}, [%rd68];
	add.s64 	%rd69, %rd2, %rd67;
	ld.global.nc.v4.f32 	{%f65, %f66, %f67, %f68}, [%rd69];
	add.f32 	%f69, %f61, %f65;
	add.f32 	%f70, %f62, %f66;
	add.f32 	%f71, %f63, %f67;
	add.f32 	%f72, %f64, %f68;
	add.s64 	%rd70, %rd1, %rd67;
	st.global.v4.f32 	[%rd70], {%f69, %f70, %f71, %f72};
$L__BB9_18:
	add.s64 	%rd86, %rd86, 2;
$L__BB9_19:
	and.b64  	%rd71, %rd4, 1;
	setp.eq.b64 	%p12, %rd71, 1;
	not.pred 	%p13, %p12;
	@%p13 bra 	$L__BB9_22;
	add.s64 	%rd30, %rd5, %rd86;
	shl.b64 	%rd72, %rd30, 8;
	add.s64 	%rd73, %rd72, %rd7;
	setp.gt.s64 	%p14, %rd73, -1;
	@%p14 bra 	$L__BB9_22;
	shl.b32 	%r8, %r2, 2;
	shl.b64 	%rd74, %rd30, 12;
	mul.wide.u32 	%rd75, %r8, 4;
	or.b64  	%rd76, %rd74, %rd75;
	add.s64 	%rd77, %rd3, %rd76;
	ld.global.nc.v4.f32 	{%f73, %f74, %f75, %f76}, [%rd77];
	add.s64 	%rd78, %rd2, %rd76;
	ld.global.nc.v4.f32 	{%f77, %f78, %f79, %f80}, [%rd78];
	add.f32 	%f81, %f73, %f77;
	add.f32 	%f82, %f74, %f78;
	add.f32 	%f83, %f75, %f79;
	add.f32 	%f84, %f76, %f80;
	add.s64 	%rd79, %rd1, %rd76;
	st.global.v4.f32 	[%rd79], {%f81, %f82, %f83, %f84};
$L__BB9_22:
	ret;

}
	// .globl	add_n_2561_to_2816__kernel
.visible .entry add_n_2561_to_2816__kernel(
	.param .u64 .ptr .align 1 add_n_2561_to_2816__kernel_param_0,
	.param .u64 .ptr .align 1 add_n_2561_to_2816__kernel_param_1,
	.param .u64 .ptr .align 1 add_n_2561_to_2816__kernel_param_2,
	.param .u64 add_n_2561_to_2816__kernel_param_3
)
.maxntid 256
{
	.reg .pred 	%p<15>;
	.reg .b32 	%r<9>;
	.reg .b32 	%f<85>;
	.reg .b64 	%rd<87>;

	ld.param.u64 	%rd32, [add_n_2561_to_2816__kernel_param_0];
	ld.param.u64 	%rd33, [add_n_2561_to_2816__kernel_param_1];
	ld.param.u64 	%rd34, [add_n_2561_to_2816__kernel_param_2];
	ld.param.u64 	%rd31, [add_n_2561_to_2816__kernel_param_3];
	cvta.to.global.u64 	%rd1, %rd34;
	cvta.to.global.u64 	%rd2, %rd33;
	cvta.to.global.u64 	%rd3, %rd32;
	add.s64 	%rd35, %rd31, 2815;
	mul.hi.s64 	%rd36, %rd35, 3353953467947191203;
	shr.u64 	%rd37, %rd36, 63;
	shr.s64 	%rd38, %rd36, 9;
	add.s64 	%rd39, %rd38, %rd37;
	mul.lo.s64 	%rd40, %rd39, 2816;
	sub.s64 	%rd41, %rd35, %rd40;
	shr.s64 	%rd42, %rd41, 63;
	add.s64 	%rd4, %rd42, %rd39;
	setp.lt.s64 	%p1, %rd4, 1;
	@%p1 bra 	$L__BB10_22;
	mov.u32 	%r1, %ctaid.x;
	cvt.u64.u32 	%rd44, %r1;
	mul.lo.s64 	%rd5, %rd4, %rd44;
	mov.u32 	%r2, %tid.x;
	cvt.u64.u32 	%rd6, %r2;
	mad.lo.s64 	%rd7, %rd31, -640, %rd6;
	setp.lt.u64 	%p2, %rd4, 4;
	mov.b64 	%rd86, 0;
	@%p2 bra 	$L__BB10_12;
	and.b64  	%rd84, %rd4, 9223372036854775804;
	shl.b64 	%rd45, %rd5, 8;
	or.b64  	%rd46, %rd45, %rd6;
	mul.lo.s64 	%rd47, %rd31, 640;
	sub.s64 	%rd48, %rd46, %rd47;
	add.s64 	%rd83, %rd48, 512;
	shl.b64 	%rd49, %rd5, 12;
	shl.b64 	%rd50, %rd6, 4;
	or.b64  	%rd51, %rd49, %rd50;
	add.s64 	%rd52, %rd51, 8192;
	add.s64 	%rd82, %rd2, %rd52;
	add.s64 	%rd81, %rd3, %rd52;
	add.s64 	%rd80, %rd1, %rd52;
$L__BB10_3:
	.pragma "nounroll";
	add.s64 	%rd53, %rd83, -512;
	setp.gt.s64 	%p3, %rd53, -1;
	@%p3 bra 	$L__BB10_5;
	ld.global.nc.v4.f32 	{%f1, %f2, %f3, %f4}, [%rd81+-8192];
	ld.global.nc.v4.f32 	{%f5, %f6, %f7, %f8}, [%rd82+-8192];
	add.f32 	%f9, %f1, %f5;
	add.f32 	%f10, %f2, %f6;
	add.f32 	%f11, %f3, %f7;
	add.f32 	%f12, %f4, %f8;
	st.global.v4.f32 	[%rd80+-8192], {%f9, %f10, %f11, %f12};
$L__BB10_5:
	add.s64 	%rd54, %rd83, -256;
	setp.gt.s64 	%p4, %rd54, -1;
	@%p4 bra 	$L__BB10_7;
	ld.global.nc.v4.f32 	{%f13, %f14, %f15, %f16}, [%rd81+-4096];
	ld.global.nc.v4.f32 	{%f17, %f18, %f19, %f20}, [%rd82+-4096];
	add.f32 	%f21, %f13, %f17;
	add.f32 	%f22, %f14, %f18;
	add.f32 	%f23, %f15, %f19;
	add.f32 	%f24, %f16, %f20;
	st.global.v4.f32 	[%rd80+-4096], {%f21, %f22, %f23, %f24};
$L__BB10_7:
	setp.gt.s64 	%p5, %rd83, -1;
	@%p5 bra 	$L__BB10_9;
	ld.global.nc.v4.f32 	{%f25, %f26, %f27, %f28}, [%rd81];
	ld.global.nc.v4.f32 	{%f29, %f30, %f31, %f32}, [%rd82];
	add.f32 	%f33, %f25, %f29;
	add.f32 	%f34, %f26, %f30;
	add.f32 	%f35, %f27, %f31;
	add.f32 	%f36, %f28, %f32;
	st.global.v4.f32 	[%rd80], {%f33, %f34, %f35, %f36};
$L__BB10_9:
	add.s64 	%rd55, %rd83, 256;
	setp.gt.s64 	%p6, %rd55, -1;
	@%p6 bra 	$L__BB10_11;
	ld.global.nc.v4.f32 	{%f37, %f38, %f39, %f40}, [%rd81+4096];
	ld.global.nc.v4.f32 	{%f41, %f42, %f43, %f44}, [%rd82+4096];
	add.f32 	%f45, %f37, %f41;
	add.f32 	%f46, %f38, %f42;
	add.f32 	%f47, %f39, %f43;
	add.f32 	%f48, %f40, %f44;
	st.global.v4.f32 	[%rd80+4096], {%f45, %f46, %f47, %f48};
$L__BB10_11:
	and.b64  	%rd86, %rd4, 9223372036854775804;
	add.s64 	%rd84, %rd84, -4;
	add.s64 	%rd83, %rd83, 1024;
	add.s64 	%rd82, %rd82, 16384;
	add.s64 	%rd81, %rd81, 16384;
	add.s64 	%rd80, %rd80, 16384;
	setp.ne.s64 	%p7, %rd84, 0;
	@%p7 bra 	$L__BB10_3;
$L__BB10_12:
	and.b64  	%rd25, %rd4, 3;
	setp.eq.s64 	%p8, %rd25, 0;
	@%p8 bra 	$L__BB10_22;
	setp.eq.s64 	%p9, %rd25, 1;
	@%p9 bra 	$L__BB10_19;
	add.s64 	%rd26, %rd5, %rd86;
	shl.b64 	%rd56, %rd26, 8;
	add.s64 	%rd27, %rd56, %rd7;
	setp.gt.s64 	%p10, %rd27, -1;
	@%p10 bra 	$L__BB10_16;
	shl.b32 	%r4, %r2, 2;
	shl.b64 	%rd57, %rd26, 12;
	mul.wide.u32 	%rd58, %r4, 4;
	or.b64  	%rd59, %rd57, %rd58;
	add.s64 	%rd60, %rd3, %rd59;
	ld.global.nc.v4.f32 	{%f49, %f50, %f51, %f52}, [%rd60];
	add.s64 	%rd61, %rd2, %rd59;
	ld.global.nc.v4.f32 	{%f53, %f54, %f55, %f56}, [%rd61];
	add.f32 	%f57, %f49, %f53;
	add.f32 	%f58, %f50, %f54;
	add.f32 	%f59, %f51, %f55;
	add.f32 	%f60, %f52, %f56;
	add.s64 	%rd62, %rd1, %rd59;
	st.global.v4.f32 	[%rd62], {%f57, %f58, %f59, %f60};
$L__BB10_16:
	add.s64 	%rd63, %rd27, 256;
	setp.gt.s64 	%p11, %rd63, -1;
	@%p11 bra 	$L__BB10_18;
	shl.b32 	%r6, %r2, 2;
	shl.b64 	%rd64, %rd26, 12;
	mul.wide.u32 	%rd65, %r6, 4;
	or.b64  	%rd66, %rd64, %rd65;
	add.s64 	%rd67, %rd66, 4096;
	add.s64 	%rd68, %rd3, %rd67;
	ld.global.nc.v4.f32 	{%f61, %f62, %f63, %f64}, [%rd68];
	add.s64 	%rd69, %rd2, %rd67;
	ld.global.nc.v4.f32 	{%f65, %f66, %f67, %f68}, [%rd69];
	add.f32 	%f69, %f61, %f65;
	add.f32 	%f70, %f62, %f66;
	add.f32 	%f71, %f63, %f67;
	add.f32 	%f72, %f64, %f68;
	add.s64 	%rd70, %rd1, %rd67;
	st.global.v4.f32 	[%rd70], {%f69, %f70, %f71, %f72};
$L__BB10_18:
	add.s64 	%rd86, %rd86, 2;
$L__BB10_19:
	and.b64  	%rd71, %rd4, 1;
	setp.eq.b64 	%p12, %rd71, 1;
	not.pred 	%p13, %p12;
	@%p13 bra 	$L__BB10_22;
	add.s64 	%rd30, %rd5, %rd86;
	shl.b64 	%rd72, %rd30, 8;
	add.s64 	%rd73, %rd72, %rd7;
	setp.gt.s64 	%p14, %rd73, -1;
	@%p14 bra 	$L__BB10_22;
	shl.b32 	%r8, %r2, 2;
	shl.b64 	%rd74, %rd30, 12;
	mul.wide.u32 	%rd75, %r8, 4;
	or.b64  	%rd76, %rd74, %rd75;
	add.s64 	%rd77, %rd3, %rd76;
	ld.global.nc.v4.f32 	{%f73, %f74, %f75, %f76}, [%rd77];
	add.s64 	%rd78, %rd2, %rd76;
	ld.global.nc.v4.f32 	{%f77, %f78, %f79, %f80}, [%rd78];
	add.f32 	%f81, %f73, %f77;
	add.f32 	%f82, %f74, %f78;
	add.f32 	%f83, %f75, %f79;
	add.f32 	%f84, %f76, %f80;
	add.s64 	%rd79, %rd1, %rd76;
	st.global.v4.f32 	[%rd79], {%f81, %f82, %f83, %f84};
$L__BB10_22:
	ret;

}
	// .globl	add_n_2817_to_3072__kernel
.visible .entry add_n_2817_to_3072__kernel(
	.param .u64 .ptr .align 1 add_n_2817_to_3072__kernel_param_0,
	.param .u64 .ptr .align 1 add_n_2817_to_3072__kernel_param_1,
	.param .u64 .ptr .align 1 add_n_2817_to_3072__kernel_param_2,
	.param .u64 add_n_2817_to_3072__kernel_param_3
)
.maxntid 256
{
	.reg .pred 	%p<15>;
	.reg .b32 	%r<9>;
	.reg .b32 	%f<85>;
	.reg .b64 	%rd<87>;

	ld.param.u64 	%rd32, [add_n_2817_to_3072__kernel_param_0];
	ld.param.u64 	%rd33, [add_n_2817_to_3072__kernel_param_1];
	ld.param.u64 	%rd34, [add_n_2817_to_3072__kernel_param_2];
	ld.param.u64 	%rd31, [add_n_2817_to_3072__kernel_param_3];
	cvta.to.global.u64 	%rd1, %rd34;
	cvta.to.global.u64 	%rd2, %rd33;
	cvta.to.global.u64 	%rd3, %rd32;
	add.s64 	%rd35, %rd31, 3071;
	mul.hi.s64 	%rd36, %rd35, 3074457345618258603;
	shr.u64 	%rd37, %rd36, 63;
	shr.s64 	%rd38, %rd36, 9;
	add.s64 	%rd39, %rd38, %rd37;
	mul.lo.s64 	%rd40, %rd39, 3072;
	sub.s64 	%rd41, %rd35, %rd40;
	shr.s64 	%rd42, %rd41, 63;
	add.s64 	%rd4, %rd42, %rd39;
	setp.lt.s64 	%p1, %rd4, 1;
	@%p1 bra 	$L__BB11_22;
	mov.u32 	%r1, %ctaid.x;
	cvt.u64.u32 	%rd44, %r1;
	mul.lo.s64 	%rd5, %rd4, %rd44;
	mov.u32 	%r2, %tid.x;
	cvt.u64.u32 	%rd6, %r2;
	mad.lo.s64 	%rd7, %rd31, -640, %rd6;
	setp.lt.u64 	%p2, %rd4, 4;
	mov.b64 	%rd86, 0;
	@%p2 bra 	$L__BB11_12;
	and.b64  	%rd84, %rd4, 9223372036854775804;
	shl.b64 	%rd45, %rd5, 8;
	or.b64  	%rd46, %rd45, %rd6;
	mul.lo.s64 	%rd47, %rd31, 640;
	sub.s64 	%rd48, %rd46, %rd47;
	add.s64 	%rd83, %rd48, 512;
	shl.b64 	%rd49, %rd5, 12;
	shl.b64 	%rd50, %rd6, 4;
	or.b64  	%rd51, %rd49, %rd50;
	add.s64 	%rd52, %rd51, 8192;
	add.s64 	%rd82, %rd2, %rd52;
	add.s64 	%rd81, %rd3, %rd52;
	add.s64 	%rd80, %rd1, %rd52;
$L__BB11_3:
	.pragma "nounroll";
	add.s64 	%rd53, %rd83, -512;
	setp.gt.s64 	%p3, %rd53, -1;
	@%p3 bra 	$L__BB11_5;
	ld.global.nc.v4.f32 	{%f1, %f2, %f3, %f4}, [%rd81+-8192];
	ld.global.nc.v4.f32 	{%f5, %f6, %f7, %f8}, [%rd82+-8192];
	add.f32 	%f9, %f1, %f5;
	add.f32 	%f10, %f2, %f6;
	add.f32 	%f11, %f3, %f7;
	add.f32 	%f12, %f4, %f8;
	st.global.v4.f32 	[%rd80+-8192], {%f9, %f10, %f11, %f12};
$L__BB11_5:
	add.s64 	%rd54, %rd83, -256;
	setp.gt.s64 	%p4, %rd54, -1;
	@%p4 bra 	$L__BB11_7;
	ld.global.nc.v4.f32 	{%f13, %f14, %f15, %f16}, [%rd81+-4096];
	ld.global.nc.v4.f32 	{%f17, %f18, %f19, %f20}, [%rd82+-4096];
	add.f32 	%f21, %f13, %f17;
	add.f32 	%f22, %f14, %f18;
	add.f32 	%f23, %f15, %f19;
	add.f32 	%f24, %f16, %f20;
	st.global.v4.f32 	[%rd80+-4096], {%f21, %f22, %f23, %f24};
$L__BB11_7:
	setp.gt.s64 	%p5, %rd83, -1;
	@%p5 bra 	$L__BB11_9;
	ld.global.nc.v4.f32 	{%f25, %f26, %f27, %f28}, [%rd81];
	ld.global.nc.v4.f32 	{%f29, %f30, %f31, %f32}, [%rd82];
	add.f32 	%f33, %f25, %f29;
	add.f32 	%f34, %f26, %f30;
	add.f32 	%f35, %f27, %f31;
	add.f32 	%f36, %f28, %f32;
	st.global.v4.f32 	[%rd80], {%f33, %f34, %f35, %f36};
$L__BB11_9:
	add.s64 	%rd55, %rd83, 256;
	setp.gt.s64 	%p6, %rd55, -1;
	@%p6 bra 	$L__BB11_11;
	ld.global.nc.v4.f32 	{%f37, %f38, %f39, %f40}, [%rd81+4096];
	ld.global.nc.v4.f32 	{%f41, %f42, %f43, %f44}, [%rd82+4096];
	add.f32 	%f45, %f37, %f41;
	add.f32 	%f46, %f38, %f42;
	add.f32 	%f47, %f39, %f43;
	add.f32 	%f48, %f40, %f44;
	st.global.v4.f32 	[%rd80+4096], {%f45, %f46, %f47, %f48};
$L__BB11_11:
	and.b64  	%rd86, %rd4, 9223372036854775804;
	add.s64 	%rd84, %rd84, -4;
	add.s64 	%rd83, %rd83, 1024;
	add.s64 	%rd82, %rd82, 16384;
	add.s64 	%rd81, %rd81, 16384;
	add.s64 	%rd80, %rd80, 16384;
	setp.ne.s64 	%p7, %rd84, 0;
	@%p7 bra 	$L__BB11_3;
$L__BB11_12:
	and.b64  	%rd25, %rd4, 3;
	setp.eq.s64 	%p8, %rd25, 0;
	@%p8 bra 	$L__BB11_22;
	setp.eq.s64 	%p9, %rd25, 1;
	@%p9 bra 	$L__BB11_19;
	add.s64 	%rd26, %rd5, %rd86;
	shl.b64 	%rd56, %rd26, 8;
	add.s64 	%rd27, %rd56, %rd7;
	setp.gt.s64 	%p10, %rd27, -1;
	@%p10 bra 	$L__BB11_16;
	shl.b32 	%r4, %r2, 2;
	shl.b64 	%rd57, %rd26, 12;
	mul.wide.u32 	%rd58, %r4, 4;
	or.b64  	%rd59, %rd57, %rd58;
	add.s64 	%rd60, %rd3, %rd59;
	ld.global.nc.v4.f32 	{%f49, %f50, %f51, %f52}, [%rd60];
	add.s64 	%rd61, %rd2, %rd59;
	ld.global.nc.v4.f32 	{%f53, %f54, %f55, %f56}, [%rd61];
	add.f32 	%f57, %f49, %f53;
	add.f32 	%f58, %f50, %f54;
	add.f32 	%f59, %f51, %f55;
	add.f32 	%f60, %f52, %f56;
	add.s64 	%rd62, %rd1, %rd59;
	st.global.v4.f32 	[%rd62], {%f57, %f58, %f59, %f60};
$L__BB11_16:
	add.s64 	%rd63, %rd27, 256;
	setp.gt.s64 	%p11, %rd63, -1;
	@%p11 bra 	$L__BB11_18;
	shl.b32 	%r6, %r2, 2;
	shl.b64 	%rd64, %rd26, 12;
	mul.wide.u32 	%rd65, %r6, 4;
	or.b64  	%rd66, %rd64, %rd65;
	add.s64 	%rd67, %rd66, 4096;
	add.s64 	%rd68, %rd3, %rd67;
	ld.global.nc.v4.f32 	{%f61, %f62, %f63, %f64}, [%rd68];
	add.s64 	%rd69, %rd2, %rd67;
	ld.global.nc.v4.f32 	{%f65, %f66, %f67, %f68}, [%rd69];
	add.f32 	%f69, %f61, %f65;
	add.f32 	%f70, %f62, %f66;
	add.f32 	%f71, %f63, %f67;
	add.f32 	%f72, %f64, %f68;
	add.s64 	%rd70, %rd1, %rd67;
	st.global.v4.f32 	[%rd70], {%f69, %f70, %f71, %f72};
$L__BB11_18:
	add.s64 	%rd86, %rd86, 2;
$L__BB11_19:
	and.b64  	%rd71, %rd4, 1;
	setp.eq.b64 	%p12, %rd71, 1;
	not.pred 	%p13, %p12;
	@%p13 bra 	$L__BB11_22;
	add.s64 	%rd30, %rd5, %rd86;
	shl.b64 	%rd72, %rd30, 8;
	add.s64 	%rd73, %rd72, %rd7;
	setp.gt.s64 	%p14, %rd73, -1;
	@%p14 bra 	$L__BB11_22;
	shl.b32 	%r8, %r2, 2;
	shl.b64 	%rd74, %rd30, 12;
	mul.wide.u32 	%rd75, %r8, 4;
	or.b64  	%rd76, %rd74, %rd75;
	add.s64 	%rd77, %rd3, %rd76;
	ld.global.nc.v4.f32 	{%f73, %f74, %f75, %f76}, [%rd77];
	add.s64 	%rd78, %rd2, %rd76;
	ld.global.nc.v4.f32 	{%f77, %f78, %f79, %f80}, [%rd78];
	add.f32 	%f81, %f73, %f77;
	add.f32 	%f82, %f74, %f78;
	add.f32 	%f83, %f75, %f79;
	add.f32 	%f84, %f76, %f80;
	add.s64 	%rd79, %rd1, %rd76;
	st.global.v4.f32 	[%rd79], {%f81, %f82, %f83, %f84};
$L__BB11_22:
	ret;

}
	// .globl	add_n_3073_to_3328__kernel
.visible .entry add_n_3073_to_3328__kernel(
	.param .u64 .ptr .align 1 add_n_3073_to_3328__kernel_param_0,
	.param .u64 .ptr .align 1 add_n_3073_to_3328__kernel_param_1,
	.param .u64 .ptr .align 1 add_n_3073_to_3328__kernel_param_2,
	.param .u64 add_n_3073_to_3328__kernel_param_3
)
.maxntid 256
{
	.reg .pred 	%p<15>;
	.reg .b32 	%r<9>;
	.reg .b32 	%f<85>;
	.reg .b64 	%rd<87>;

	ld.param.u64 	%rd32, [add_n_3073_to_3328__kernel_param_0];
	ld.param.u64 	%rd33, [add_n_3073_to_3328__kernel_param_1];
	ld.param.u64 	%rd34, [add_n_3073_to_3328__kernel_param_2];
	ld.param.u64 	%rd31, [add_n_3073_to_3328__kernel_param_3];
	cvta.to.global.u64 	%rd1, %rd34;
	cvta.to.global.u64 	%rd2, %rd33;
	cvta.to.global.u64 	%rd3, %rd32;
	add.s64 	%rd35, %rd31, 3327;
	mul.hi.s64 	%rd36, %rd35, 5675921253449092805;
	shr.u64 	%rd37, %rd36, 63;
	shr.s64 	%rd38, %rd36, 10;
	add.s64 	%rd39, %rd38, %rd37;
	mul.lo.s64 	%rd40, %rd39, 3328;
	sub.s64 	%rd41, %rd35, %rd40;
	shr.s64 	%rd42, %rd41, 63;
	add.s64 	%rd4, %rd42, %rd39;
	setp.lt.s64 	%p1, %rd4, 1;
	@%p1 bra 	$L__BB12_22;
	mov.u32 	%r1, %ctaid.x;
	cvt.u64.u32 	%rd44, %r1;
	mul.lo.s64 	%rd5, %rd4, %rd44;
	mov.u32 	%r2, %tid.x;
	cvt.u64.u32 	%rd6, %r2;
	mad.lo.s64 	%rd7, %rd31, -640, %rd6;
	setp.lt.u64 	%p2, %rd4, 4;
	mov.b64 	%rd86, 0;
	@%p2 bra 	$L__BB12_12;
	and.b64  	%rd84, %rd4, 9223372036854775804;
	shl.b64 	%rd45, %rd5, 8;
	or.b64  	%rd46, %rd45, %rd6;
	mul.lo.s64 	%rd47, %rd31, 640;
	sub.s64 	%rd48, %rd46, %rd47;
	add.s64 	%rd83, %rd48, 512;
	shl.b64 	%rd49, %rd5, 12;
	shl.b64 	%rd50, %rd6, 4;
	or.b64  	%rd51, %rd49, %rd50;
	add.s64 	%rd52, %rd51, 8192;
	add.s64 	%rd82, %rd2, %rd52;
	add.s64 	%rd81, %rd3, %rd52;
	add.s64 	%rd80, %rd1, %rd52;
$L__BB12_3:
	.pragma "nounroll";
	add.s64 	%rd53, %rd83, -512;
	setp.gt.s64 	%p3, %rd53, -1;
	@%p3 bra 	$L__BB12_5;
	ld.global.nc.v4.f32 	{%f1, %f2, %f3, %f4}, [%rd81+-8192];
	ld.global.nc.v4.f32 	{%f5, %f6, %f7, %f8}, [%rd82+-8192];
	add.f32 	%f9, %f1, %f5;
	add.f32 	%f10, %f2, %f6;
	add.f32 	%f11, %f3, %f7;
	add.f32 	%f12, %f4, %f8;
	st.global.v4.f32 	[%rd80+-8192], {%f9, %f10, %f11, %f12};
$L__BB12_5:
	add.s64 	%rd54, %rd83, -256;
	setp.gt.s64 	%p4, %rd54, -1;
	@%p4 bra 	$L__BB12_7;
	ld.global.nc.v4.f32 	{%f13, %f14, %f15, %f16}, [%rd81+-4096];
	ld.global.nc.v4.f32 	{%f17, %f18, %f19, %f20}, [%rd82+-4096];
	add.f32 	%f21, %f13, %f17;
	add.f32 	%f22, %f14, %f18;
	add.f32 	%f23, %f15, %f19;
	add.f32 	%f24, %f16, %f20;
	st.global.v4.f32 	[%rd80+-4096], {%f21, %f22, %f23, %f24};
$L__BB12_7:
	setp.gt.s64 	%p5, %rd83, -1;
	@%p5 bra 	$L__BB12_9;
	ld.global.nc.v4.f32 	{%f25, %f26, %f27, %f28}, [%rd81];
	ld.global.nc.v4.f32 	{%f29, %f30, %f31, %f32}, [%rd82];
	add.f32 	%f33, %f25, %f29;
	add.f32 	%f34, %f26, %f30;
	add.f32 	%f35, %f27, %f31;
	add.f32 	%f36, %f28, %f32;
	st.global.v4.f32 	[%rd80], {%f33, %f34, %f35, %f36};
$L__BB12_9:
	add.s64 	%rd55, %rd83, 256;
	setp.gt.s64 	%p6, %rd55, -1;
	@%p6 bra 	$L__BB12_11;
	ld.global.nc.v4.f32 	{%f37, %f38, %f39, %f40}, [%rd81+4096];
	ld.global.nc.v4.f32 	{%f41, %f42, %f43, %f44}, [%rd82+4096];
	add.f32 	%f45, %f37, %f41;
	add.f32 	%f46, %f38, %f42;
	add.f32 	%f47, %f39, %f43;
	add.f32 	%f48, %f40, %f44;
	st.global.v4.f32 	[%rd80+4096], {%f45, %f46, %f47, %f48};
$L__BB12_11:
	and.b64  	%rd86, %rd4, 9223372036854775804;
	add.s64 	%rd84, %rd84, -4;
	add.s64 	%rd83, %rd83, 1024;
	add.s64 	%rd82, %rd82, 16384;
	add.s64 	%rd81, %rd81, 16384;
	add.s64 	%rd80, %rd80, 16384;
	setp.ne.s64 	%p7, %rd84, 0;
	@%p7 bra 	$L__BB12_3;
$L__BB12_12:
	and.b64  	%rd25, %rd4, 3;
	setp.eq.s64 	%p8, %rd25, 0;
	@%p8 bra 	$L__BB12_22;
	setp.eq.s64 	%p9, %rd25, 1;
	@%p9 bra 	$L__BB12_19;
	add.s64 	%rd26, %rd5, %rd86;
	shl.b64 	%rd56, %rd26, 8;
	add.s64 	%rd27, %rd56, %rd7;
	setp.gt.s64 	%p10, %rd27, -1;
	@%p10 bra 	$L__BB12_16;
	shl.b32 	%r4, %r2, 2;
	shl.b64 	%rd57, %rd26, 12;
	mul.wide.u32 	%rd58, %r4, 4;
	or.b64  	%rd59, %rd57, %rd58;
	add.s64 	%rd60, %rd3, %rd59;
	ld.global.nc.v4.f32 	{%f49, %f50, %f51, %f52}, [%rd60];
	add.s64 	%rd61, %rd2, %rd59;
	ld.global.nc.v4.f32 	{%f53, %f54, %f55, %f56}, [%rd61];
	add.f32 	%f57, %f49, %f53;
	add.f32 	%f58, %f50, %f54;
	add.f32 	%f59, %f51, %f55;
	add.f32 	%f60, %f52, %f56;
	add.s64 	%rd62, %rd1, %rd59;
	st.global.v4.f32 	[%rd62], {%f57, %f58, %f59, %f60};
$L__BB12_16:
	add.s64 	%rd63, %rd27, 256;
	setp.gt.s64 	%p11, %rd63, -1;
	@%p11 bra 	$L__BB12_18;
	shl.b32 	%r6, %r2, 2;
	shl.b64 	%rd64, %rd26, 12;
	mul.wide.u32 	%rd65, %r6, 4;
	or.b64  	%rd66, %rd64, %rd65;
	add.s64 	%rd67, %rd66, 4096;
	add.s64 	%rd68, %rd3, %rd67;
	ld.global.nc.v4.f32 	{%f61, %f62, %f63, %f64}, [%rd68];
	add.s64 	%rd69, %rd2, %rd67;
	ld.global.nc.v4.f32 	{%f65, %f66, %f67, %f68}, [%rd69];
	add.f32 	%f69, %f61, %f65;
	add.f32 	%f70, %f62, %f66;
	add.f32 	%f71, %f63, %f67;
	add.f32 	%f72, %f64, %f68;
	add.s64 	%rd70, %rd1, %rd67;
	st.global.v4.f32 	[%rd70], {%f69, %f70, %f71, %f72};
$L__BB12_18:
	add.s64 	%rd86, %rd86, 2;
$L__BB12_19:
	and.b64  	%rd71, %rd4, 1;
	setp.eq.b64 	%p12, %rd71, 1;
	not.pred 	%p13, %p12;
	@%p13 bra 	$L__BB12_22;
	add.s64 	%rd30, %rd5, %rd86;
	shl.b64 	%rd72, %rd30, 8;
	add.s64 	%rd73, %rd72, %rd7;
	setp.gt.s64 	%p14, %rd73, -1;
	@%p14 bra 	$L__BB12_22;
	shl.b32 	%r8, %r2, 2;
	shl.b64 	%rd74, %rd30, 12;
	mul.wide.u32 	%rd75, %r8, 4;
	or.b64  	%rd76, %rd74, %rd75;
	add.s64 	%rd77, %rd3, %rd76;
	ld.global.nc.v4.f32 	{%f73, %f74, %f75, %f76}, [%rd77];
	add.s64 	%rd78, %rd2, %rd76;
	ld.global.nc.v4.f32 	{%f77, %f78, %f79, %f80}, [%rd78];
	add.f32 	%f81, %f73, %f77;
	add.f32 	%f82, %f74, %f78;
	add.f32 	%f83, %f75, %f79;
	add.f32 	%f84, %f76, %f80;
	add.s64 	%rd79, %rd1, %rd76;
	st.global.v4.f32 	[%rd79], {%f81, %f82, %f83, %f84};
$L__BB12_22:
	ret;

}
	// .globl	add_n_3329_to_3584__kernel
.visible .entry add_n_3329_to_3584__kernel(
	.param .u64 .ptr .align 1 add_n_3329_to_3584__kernel_param_0,
	.param .u64 .ptr .align 1 add_n_3329_to_3584__kernel_param_1,
	.param .u64 .ptr .align 1 add_n_3329_to_3584__kernel_param_2,
	.param .u64 add_n_3329_to_3584__kernel_param_3
)
.maxntid 256
{
	.reg .pred 	%p<15>;
	.reg .b32 	%r<9>;
	.reg .b32 	%f<85>;
	.reg .b64 	%rd<87>;

	ld.param.u64 	%rd32, [add_n_3329_to_3584__kernel_param_0];
	ld.param.u64 	%rd33, [add_n_3329_to_3584__kernel_param_1];
	ld.param.u64 	%rd34, [add_n_3329_to_3584__kernel_param_2];
	ld.param.u64 	%rd31, [add_n_3329_to_3584__kernel_param_3];
	cvta.to.global.u64 	%rd1, %rd34;
	cvta.to.global.u64 	%rd2, %rd33;
	cvta.to.global.u64 	%rd3, %rd32;
	add.s64 	%rd35, %rd31, 3583;
	mul.hi.s64 	%rd36, %rd35, 5270498306774157605;
	shr.u64 	%rd37, %rd36, 63;
	shr.s64 	%rd38, %rd36, 10;
	add.s64 	%rd39, %rd38, %rd37;
	mul.lo.s64 	%rd40, %rd39, 3584;
	sub.s64 	%rd41, %rd35, %rd40;
	shr.s64 	%rd42, %rd41, 63;
	add.s64 	%rd4, %rd42, %rd39;
	setp.lt.s64 	%p1, %rd4, 1;
	@%p1 bra 	$L__BB13_22;
	mov.u32 	%r1, %ctaid.x;
	cvt.u64.u32 	%rd44, %r1;
	mul.lo.s64 	%rd5, %rd4, %rd44;
	mov.u32 	%r2, %tid.x;
	cvt.u64.u32 	%rd6, %r2;
	mad.lo.s64 	%rd7, %rd31, -640, %rd6;
	setp.lt.u64 	%p2, %rd4, 4;
	mov.b64 	%rd86, 0;
	@%p2 bra 	$L__BB13_12;
	and.b64  	%rd84, %rd4, 9223372036854775804;
	shl.b64 	%rd45, %rd5, 8;
	or.b64  	%rd46, %rd45, %rd6;
	mul.lo.s64 	%rd47, %rd31, 640;
	sub.s64 	%rd48, %rd46, %rd47;
	add.s64 	%rd83, %rd48, 512;
	shl.b64 	%rd49, %rd5, 12;
	shl.b64 	%rd50, %rd6, 4;
	or.b64  	%rd51, %rd49, %rd50;
	add.s64 	%rd52, %rd51, 8192;
	add.s64 	%rd82, %rd2, %rd52;
	add.s64 	%rd81, %rd3, %rd52;
	add.s64 	%rd80, %rd1, %rd52;
$L__BB13_3:
	.pragma "nounroll";
	add.s64 	%rd53, %rd83, -512;
	setp.gt.s64 	%p3, %rd53, -1;
	@%p3 bra 	$L__BB13_5;
	ld.global.nc.v4.f32 	{%f1, %f2, %f3, %f4}, [%rd81+-8192];
	ld.global.nc.v4.f32 	{%f5, %f6, %f7, %f8}, [%rd82+-8192];
	add.f32 	%f9, %f1, %f5;
	add.f32 	%f10, %f2, %f6;
	add.f32 	%f11, %f3, %f7;
	add.f32 	%f12, %f4, %f8;
	st.global.v4.f32 	[%rd80+-8192], {%f9, %f10, %f11, %f12};
$L__BB13_5:
	add.s64 	%rd54, %rd83, -256;
	setp.gt.s64 	%p4, %rd54, -1;
	@%p4 bra 	$L__BB13_7;
	ld.global.nc.v4.f32 	{%f13, %f14, %f15, %f16}, [%rd81+-4096];
	ld.global.nc.v4.f32 	{%f17, %f18, %f19, %f20}, [%rd82+-4096];
	add.f32 	%f21, %f13, %f17;
	add.f32 	%f22, %f14, %f18;
	add.f32 	%f23, %f15, %f19;
	add.f32 	%f24, %f16, %f20;
	st.global.v4.f32 	[%rd80+-4096], {%f21, %f22, %f23, %f24};
$L__BB13_7:
	setp.gt.s64 	%p5, %rd83, -1;
	@%p5 bra 	$L__BB13_9;
	ld.global.nc.v4.f32 	{%f25, %f26, %f27, %f28}, [%rd81];
	ld.global.nc.v4.f32 	{%f29, %f30, %f31, %f32}, [%rd82];
	add.f32 	%f33, %f25, %f29;
	add.f32 	%f34, %f26, %f30;
	add.f32 	%f35, %f27, %f31;
	add.f32 	%f36, %f28, %f32;
	st.global.v4.f32 	[%rd80], {%f33, %f34, %f35, %f36};
$L__BB13_9:
	add.s64 	%rd55, %rd83, 256;
	setp.gt.s64 	%p6, %rd55, -1;
	@%p6 bra 	$L__BB13_11;
	ld.global.nc.v4.f32 	{%f37, %f38, %f39, %f40}, [%rd81+4096];
	ld.global.nc.v4.f32 	{%f41, %f42, %f43, %f44}, [%rd82+4096];
	add.f32 	%f45, %f37, %f41;
	add.f32 	%f46, %f38, %f42;
	add.f32 	%f47, %f39, %f43;
	add.f32 	%f48, %f40, %f44;
	st.global.v4.f32 	[%rd80+4096], {%f45, %f46, %f47, %f48};
$L__BB13_11:
	and.b64  	%rd86, %rd4, 9223372036854775804;
	add.s64 	%rd84, %rd84, -4;
	add.s64 	%rd83, %rd83, 1024;
	add.s64 	%rd82, %rd82, 16384;
	add.s64 	%rd81, %rd81, 16384;
	add.s64 	%rd80, %rd80, 16384;
	setp.ne.s64 	%p7, %rd84, 0;
	@%p7 bra 	$L__BB13_3;
$L__BB13_12:
	and.b64  	%rd25, %rd4, 3;
	setp.eq.s64 	%p8, %rd25, 0;
	@%p8 bra 	$L__BB13_22;
	setp.eq.s64 	%p9, %rd25, 1;
	@%p9 bra 	$L__BB13_19;
	add.s64 	%rd26, %rd5, %rd86;
	shl.b64 	%rd56, %rd26, 8;
	add.s64 	%rd27, %rd56, %rd7;
	setp.gt.s64 	%p10, %rd27, -1;
	@%p10 bra 	$L__BB13_16;
	shl.b32 	%r4, %r2, 2;
	shl.b64 	%rd57, %rd26, 12;
	mul.wide.u32 	%rd58, %r4, 4;
	or.b64  	%rd59, %rd57, %rd58;
	add.s64 	%rd60, %rd3, %rd59;
	ld.global.nc.v4.f32 	{%f49, %f50, %f51, %f52}, [%rd60];
	add.s64 	%rd61, %rd2, %rd59;
	ld.global.nc.v4.f32 	{%f53, %f54, %f55, %f56}, [%rd61];
	add.f32 	%f57, %f49, %f53;
	add.f32 	%f58, %f50, %f54;
	add.f32 	%f59, %f51, %f55;
	add.f32 	%f60, %f52, %f56;
	add.s64 	%rd62, %rd1, %rd59;
	st.global.v4.f32 	[%rd62], {%f57, %f58, %f59, %f60};
$L__BB13_16:
	add.s64 	%rd63, %rd27, 256;
	setp.gt.s64 	%p11, %rd63, -1;
	@%p11 bra 	$L__BB13_18;
	shl.b32 	%r6, %r2, 2;
	shl.b64 	%rd64, %rd26, 12;
	mul.wide.u32 	%rd65, %r6, 4;
	or.b64  	%rd66, %rd64, %rd65;
	add.s64 	%rd67, %rd66, 4096;
	add.s64 	%rd68, %rd3, %rd67;
	ld.global.nc.v4.f32 	{%f61, %f62, %f63, %f64}, [%rd68];
	add.s64 	%rd69, %rd2, %rd67;
	ld.global.nc.v4.f32 	{%f65, %f66, %f67, %f68}, [%rd69];
	add.f32 	%f69, %f61, %f65;
	add.f32 	%f70, %f62, %f66;
	add.f32 	%f71, %f63, %f67;
	add.f32 	%f72, %f64, %f68;
	add.s64 	%rd70, %rd1, %rd67;
	st.global.v4.f32 	[%rd70], {%f69, %f70, %f71, %f72};
$L__BB13_18:
	add.s64 	%rd86, %rd86, 2;
$L__BB13_19:
	and.b64  	%rd71, %rd4, 1;
	setp.eq.b64 	%p12, %rd71, 1;
	not.pred 	%p13, %p12;
	@%p13 bra 	$L__BB13_22;
	add.s64 	%rd30, %rd5, %rd86;
	shl.b64 	%rd72, %rd30, 8;
	add.s64 	%rd73, %rd72, %rd7;
	setp.gt.s64 	%p14, %rd73, -1;
	@%p14 bra 	$L__BB13_22;
	shl.b32 	%r8, %r2, 2;
	shl.b64 	%rd74, %rd30, 12;
	mul.wide.u32 	%rd75, %r8, 4;
	or.b64  	%rd76, %rd74, %rd75;
	add.s64 	%rd77, %rd3, %rd76;
	ld.global.nc.v4.f32 	{%f73, %f74, %f75, %f76}, [%rd77];
	add.s64 	%rd78, %rd2, %rd76;
	ld.global.nc.v4.f32 	{%f77, %f78, %f79, %f80}, [%rd78];
	add.f32 	%f81, %f73, %f77;
	add.f32 	%f82, %f74, %f78;
	add.f32 	%f83, %f75, %f79;
	add.f32 	%f84, %f76, %f80;
	add.s64 	%rd79, %rd1, %rd76;
	st.global.v4.f32 	[%rd79], {%f81, %f82, %f83, %f84};
$L__BB13_22:
	ret;

}
	// .globl	add_n_3585_to_3840__kernel
.visible .entry add_n_3585_to_3840__kernel(
	.param .u64 .ptr .align 1 add_n_3585_to_3840__kernel_param_0,
	.param .u64 .ptr .align 1 add_n_3585_to_3840__kernel_param_1,
	.param .u64 .ptr .align 1 add_n_3585_to_3840__kernel_param_2,
	.param .u64 add_n_3585_to_3840__kernel_param_3
)
.maxntid 256
{
	.reg .pred 	%p<15>;
	.reg .b32 	%r<9>;
	.reg .b32 	%f<85>;
	.reg .b64 	%rd<88>;

	ld.param.u64 	%rd32, [add_n_3585_to_3840__kernel_param_0];
	ld.param.u64 	%rd33, [add_n_3585_to_3840__kernel_param_1];
	ld.param.u64 	%rd34, [add_n_3585_to_3840__kernel_param_2];
	ld.param.u64 	%rd31, [add_n_3585_to_3840__kernel_param_3];
	cvta.to.global.u64 	%rd1, %rd34;
	cvta.to.global.u64 	%rd2, %rd33;
	cvta.to.global.u64 	%rd3, %rd32;
	add.s64 	%rd35, %rd31, 3839;
	mul.hi.s64 	%rd36, %rd35, -8608480567731124087;
	add.s64 	%rd37, %rd36, %rd35;
	shr.u64 	%rd38, %rd37, 63;
	shr.s64 	%rd39, %rd37, 11;
	add.s64 	%rd40, %rd39, %rd38;
	mul.lo.s64 	%rd41, %rd40, 3840;
	sub.s64 	%rd42, %rd35, %rd41;
	shr.s64 	%rd43, %rd42, 63;
	add.s64 	%rd4, %rd43, %rd40;
	setp.lt.s64 	%p1, %rd4, 1;
	@%p1 bra 	$L__BB14_22;
	mov.u32 	%r1, %ctaid.x;
	cvt.u64.u32 	%rd45, %r1;
	mul.lo.s64 	%rd5, %rd4, %rd45;
	mov.u32 	%r2, %tid.x;
	cvt.u64.u32 	%rd6, %r2;
	mad.lo.s64 	%rd7, %rd31, -640, %rd6;
	setp.lt.u64 	%p2, %rd4, 4;
	mov.b64 	%rd87, 0;
	@%p2 bra 	$L__BB14_12;
	and.b64  	%rd85, %rd4, 9223372036854775804;
	shl.b64 	%rd46, %rd5, 8;
	or.b64  	%rd47, %rd46, %rd6;
	mul.lo.s64 	%rd48, %rd31, 640;
	sub.s64 	%rd49, %rd47, %rd48;
	add.s64 	%rd84, %rd49, 512;
	shl.b64 	%rd50, %rd5, 12;
	shl.b64 	%rd51, %rd6, 4;
	or.b64  	%rd52, %rd50, %rd51;
	add.s64 	%rd53, %rd52, 8192;
	add.s64 	%rd83, %rd2, %rd53;
	add.s64 	%rd82, %rd3, %rd53;
	add.s64 	%rd81, %rd1, %rd53;
$L__BB14_3:
	.pragma "nounroll";
	add.s64 	%rd54, %rd84, -512;
	setp.gt.s64 	%p3, %rd54, -1;
	@%p3 bra 	$L__BB14_5;
	ld.global.nc.v4.f32 	{%f1, %f2, %f3, %f4}, [%rd82+-8192];
	ld.global.nc.v4.f32 	{%f5, %f6, %f7, %f8}, [%rd83+-8192];
	add.f32 	%f9, %f1, %f5;
	add.f32 	%f10, %f2, %f6;
	add.f32 	%f11, %f3, %f7;
	add.f32 	%f12, %f4, %f8;
	st.global.v4.f32 	[%rd81+-8192], {%f9, %f10, %f11, %f12};
$L__BB14_5:
	add.s64 	%rd55, %rd84, -256;
	setp.gt.s64 	%p4, %rd55, -1;
	@%p4 bra 	$L__BB14_7;
	ld.global.nc.v4.f32 	{%f13, %f14, %f15, %f16}, [%rd82+-4096];
	ld.global.nc.v4.f32 	{%f17, %f18, %f19, %f20}, [%rd83+-4096];
	add.f32 	%f21, %f13, %f17;
	add.f32 	%f22, %f14, %f18;
	add.f32 	%f23, %f15, %f19;
	add.f32 	%f24, %f16, %f20;
	st.global.v4.f32 	[%rd81+-4096], {%f21, %f22, %f23, %f24};
$L__BB14_7:
	setp.gt.s64 	%p5, %rd84, -1;
	@%p5 bra 	$L__BB14_9;
	ld.global.nc.v4.f32 	{%f25, %f26, %f27, %f28}, [%rd82];
	ld.global.nc.v4.f32 	{%f29, %f30, %f31, %f32}, [%rd83];
	add.f32 	%f33, %f25, %f29;
	add.f32 	%f34, %f26, %f30;
	add.f32 	%f35, %f27, %f31;
	add.f32 	%f36, %f28, %f32;
	st.global.v4.f32 	[%rd81], {%f33, %f34, %f35, %f36};
$L__BB14_9:
	add.s64 	%rd56, %rd84, 256;
	setp.gt.s64 	%p6, %rd56, -1;
	@%p6 bra 	$L__BB14_11;
	ld.global.nc.v4.f32 	{%f37, %f38, %f39, %f40}, [%rd82+4096];
	ld.global.nc.v4.f32 	{%f41, %f42, %f43, %f44}, [%rd83+4096];
	add.f32 	%f45, %f37, %f41;
	add.f32 	%f46, %f38, %f42;
	add.f32 	%f47, %f39, %f43;
	add.f32 	%f48, %f40, %f44;
	st.global.v4.f32 	[%rd81+4096], {%f45, %f46, %f47, %f48};
$L__BB14_11:
	and.b64  	%rd87, %rd4, 9223372036854775804;
	add.s64 	%rd85, %rd85, -4;
	add.s64 	%rd84, %rd84, 1024;
	add.s64 	%rd83, %rd83, 16384;
	add.s64 	%rd82, %rd82, 16384;
	add.s64 	%rd81, %rd81, 16384;
	setp.ne.s64 	%p7, %rd85, 0;
	@%p7 bra 	$L__BB14_3;
$L__BB14_12:
	and.b64  	%rd25, %rd4, 3;
	setp.eq.s64 	%p8, %rd25, 0;
	@%p8 bra 	$L__BB14_22;
	setp.eq.s64 	%p9, %rd25, 1;
	@%p9 bra 	$L__BB14_19;
	add.s64 	%rd26, %rd5, %rd87;
	shl.b64 	%rd57, %rd26, 8;
	add.s64 	%rd27, %rd57, %rd7;
	setp.gt.s64 	%p10, %rd27, -1;
	@%p10 bra 	$L__BB14_16;
	shl.b32 	%r4, %r2, 2;
	shl.b64 	%rd58, %rd26, 12;
	mul.wide.u32 	%rd59, %r4, 4;
	or.b64  	%rd60, %rd58, %rd59;
	add.s64 	%rd61, %rd3, %rd60;
	ld.global.nc.v4.f32 	{%f49, %f50, %f51, %f52}, [%rd61];
	add.s64 	%rd62, %rd2, %rd60;
	ld.global.nc.v4.f32 	{%f53, %f54, %f55, %f56}, [%rd62];
	add.f32 	%f57, %f49, %f53;
	add.f32 	%f58, %f50, %f54;
	add.f32 	%f59, %f51, %f55;
	add.f32 	%f60, %f52, %f56;
	add.s64 	%rd63, %rd1, %rd60;
	st.global.v4.f32 	[%rd63], {%f57, %f58, %f59, %f60};
$L__BB14_16:
	add.s64 	%rd64, %rd27, 256;
	setp.gt.s64 	%p11, %rd64, -1;
	@%p11 bra 	$L__BB14_18;
	shl.b32 	%r6, %r2, 2;
	shl.b64 	%rd65, %rd26, 12;
	mul.wide.u32 	%rd66, %r6, 4;
	or.b64  	%rd67, %rd65, %rd66;
	add.s64 	%rd68, %rd67, 4096;
	add.s64 	%rd69, %rd3, %rd68;
	ld.global.nc.v4.f32 	{%f61, %f62, %f63, %f64}, [%rd69];
	add.s64 	%rd70, %rd2, %rd68;
	ld.global.nc.v4.f32 	{%f65, %f66, %f67, %f68}, [%rd70];
	add.f32 	%f69, %f61, %f65;
	add.f32 	%f70, %f62, %f66;
	add.f32 	%f71, %f63, %f67;
	add.f32 	%f72, %f64, %f68;
	add.s64 	%rd71, %rd1, %rd68;
	st.global.v4.f32 	[%rd71], {%f69, %f70, %f71, %f72};
$L__BB14_18:
	add.s64 	%rd87, %rd87, 2;
$L__BB14_19:
	and.b64  	%rd72, %rd4, 1;
	setp.eq.b64 	%p12, %rd72, 1;
	not.pred 	%p13, %p12;
	@%p13 bra 	$L__BB14_22;
	add.s64 	%rd30, %rd5, %rd87;
	shl.b64 	%rd73, %rd30, 8;
	add.s64 	%rd74, %rd73, %rd7;
	setp.gt.s64 	%p14, %rd74, -1;
	@%p14 bra 	$L__BB14_22;
	shl.b32 	%r8, %r2, 2;
	shl.b64 	%rd75, %rd30, 12;
	mul.wide.u32 	%rd76, %r8, 4;
	or.b64  	%rd77, %rd75, %rd76;
	add.s64 	%rd78, %rd3, %rd77;
	ld.global.nc.v4.f32 	{%f73, %f74, %f75, %f76}, [%rd78];
	add.s64 	%rd79, %rd2, %rd77;
	ld.global.nc.v4.f32 	{%f77, %f78, %f79, %f80}, [%rd79];
	add.f32 	%f81, %f73, %f77;
	add.f32 	%f82, %f74, %f78;
	add.f32 	%f83, %f75, %f79;
	add.f32 	%f84, %f76, %f80;
	add.s64 	%rd80, %rd1, %rd77;
	st.global.v4.f32 	[%rd80], {%f81, %f82, %f83, %f84};
$L__BB14_22:
	ret;

}
	// .globl	add_n_3841_to_4096__kernel
.visible .entry add_n_3841_to_4096__kernel(
	.param .u64 .ptr .align 1 add_n_3841_to_4096__kernel_param_0,
	.param .u64 .ptr .align 1 add_n_3841_to_4096__kernel_param_1,
	.param .u64 .ptr .align 1 add_n_3841_to_4096__kernel_param_2,
	.param .u64 add_n_3841_to_4096__kernel_param_3
)
.maxntid 256
{
	.reg .pred 	%p<14>;
	.reg .b32 	%r<9>;
	.reg .b32 	%f<85>;
	.reg .b64 	%rd<86>;

	ld.param.u64 	%rd33, [add_n_3841_to_4096__kernel_param_0];
	ld.param.u64 	%rd31, [add_n_3841_to_4096__kernel_param_1];
	ld.param.u64 	%rd34, [add_n_3841_to_4096__kernel_param_2];
	ld.param.u64 	%rd32, [add_n_3841_to_4096__kernel_param_3];
	cvta.to.global.u64 	%rd1, %rd34;
	cvta.to.global.u64 	%rd2, %rd31;
	cvta.to.global.u64 	%rd3, %rd33;
	add.s64 	%rd4, %rd32, 4095;
	shr.s64 	%rd5, %rd4, 12;
	setp.lt.s64 	%p1, %rd5, 1;
	@%p1 bra 	$L__BB15_22;
	mov.u32 	%r1, %ctaid.x;
	cvt.u64.u32 	%rd36, %r1;
	mul.lo.s64 	%rd6, %rd5, %rd36;
	mov.u32 	%r2, %tid.x;
	cvt.u64.u32 	%rd7, %r2;
	mad.lo.s64 	%rd8, %rd32, -640, %rd7;
	setp.lt.u64 	%p2, %rd5, 4;
	mov.b64 	%rd85, 0;
	@%p2 bra 	$L__BB15_12;
	and.b64  	%rd83, %rd5, 9223372036854775804;
	shl.b64 	%rd37, %rd6, 8;
	or.b64  	%rd38, %rd37, %rd7;
	mul.lo.s64 	%rd39, %rd32, 640;
	sub.s64 	%rd40, %rd38, %rd39;
	add.s64 	%rd82, %rd40, 512;
	shl.b64 	%rd41, %rd6, 12;
	shl.b64 	%rd42, %rd7, 4;
	or.b64  	%rd43, %rd41, %rd42;
	add.s64 	%rd44, %rd43, 8192;
	add.s64 	%rd81, %rd2, %rd44;
	add.s64 	%rd80, %rd3, %rd44;
	add.s64 	%rd79, %rd1, %rd44;
$L__BB15_3:
	.pragma "nounroll";
	add.s64 	%rd45, %rd82, -512;
	setp.gt.s64 	%p3, %rd45, -1;
	@%p3 bra 	$L__BB15_5;
	ld.global.nc.v4.f32 	{%f1, %f2, %f3, %f4}, [%rd80+-8192];
	ld.global.nc.v4.f32 	{%f5, %f6, %f7, %f8}, [%rd81+-8192];
	add.f32 	%f9, %f1, %f5;
	add.f32 	%f10, %f2, %f6;
	add.f32 	%f11, %f3, %f7;
	add.f32 	%f12, %f4, %f8;
	st.global.v4.f32 	[%rd79+-8192], {%f9, %f10, %f11, %f12};
$L__BB15_5:
	add.s64 	%rd46, %rd82, -256;
	setp.gt.s64 	%p4, %rd46, -1;
	@%p4 bra 	$L__BB15_7;
	ld.global.nc.v4.f32 	{%f13, %f14, %f15, %f16}, [%rd80+-4096];
	ld.global.nc.v4.f32 	{%f17, %f18, %f19, %f20}, [%rd81+-4096];
	add.f32 	%f21, %f13, %f17;
	add.f32 	%f22, %f14, %f18;
	add.f32 	%f23, %f15, %f19;
	add.f32 	%f24, %f16, %f20;
	st.global.v4.f32 	[%rd79+-4096], {%f21, %f22, %f23, %f24};
$L__BB15_7:
	setp.gt.s64 	%p5, %rd82, -1;
	@%p5 bra 	$L__BB15_9;
	ld.global.nc.v4.f32 	{%f25, %f26, %f27, %f28}, [%rd80];
	ld.global.nc.v4.f32 	{%f29, %f30, %f31, %f32}, [%rd81];
	add.f32 	%f33, %f25, %f29;
	add.f32 	%f34, %f26, %f30;
	add.f32 	%f35, %f27, %f31;
	add.f32 	%f36, %f28, %f32;
	st.global.v4.f32 	[%rd79], {%f33, %f34, %f35, %f36};
$L__BB15_9:
	add.s64 	%rd47, %rd82, 256;
	setp.gt.s64 	%p6, %rd47, -1;
	@%p6 bra 	$L__BB15_11;
	ld.global.nc.v4.f32 	{%f37, %f38, %f39, %f40}, [%rd80+4096];
	ld.global.nc.v4.f32 	{%f41, %f42, %f43, %f44}, [%rd81+4096];
	add.f32 	%f45, %f37, %f41;
	add.f32 	%f46, %f38, %f42;
	add.f32 	%f47, %f39, %f43;
	add.f32 	%f48, %f40, %f44;
	st.global.v4.f32 	[%rd79+4096], {%f45, %f46, %f47, %f48};
$L__BB15_11:
	and.b64  	%rd85, %rd5, 9223372036854775804;
	add.s64 	%rd83, %rd83, -4;
	add.s64 	%rd82, %rd82, 1024;
	add.s64 	%rd81, %rd81, 16384;
	add.s64 	%rd80, %rd80, 16384;
	add.s64 	%rd79, %rd79, 16384;
	setp.ne.s64 	%p7, %rd83, 0;
	@%p7 bra 	$L__BB15_3;
$L__BB15_12:
	and.b64  	%rd48, %rd5, 3;
	setp.eq.s64 	%p8, %rd48, 0;
	@%p8 bra 	$L__BB15_22;
	setp.eq.s64 	%p9, %rd48, 1;
	@%p9 bra 	$L__BB15_19;
	add.s64 	%rd26, %rd6, %rd85;
	shl.b64 	%rd49, %rd26, 8;
	add.s64 	%rd27, %rd49, %rd8;
	setp.gt.s64 	%p10, %rd27, -1;
	@%p10 bra 	$L__BB15_16;
	ld.param.u64 	%rd76, [add_n_3841_to_4096__kernel_param_1];
	shl.b32 	%r4, %r2, 2;
	shl.b64 	%rd50, %rd26, 12;
	mul.wide.u32 	%rd51, %r4, 4;
	or.b64  	%rd52, %rd50, %rd51;
	add.s64 	%rd53, %rd3, %rd52;
	ld.global.nc.v4.f32 	{%f49, %f50, %f51, %f52}, [%rd53];
	cvta.to.global.u64 	%rd54, %rd76;
	add.s64 	%rd55, %rd54, %rd52;
	ld.global.nc.v4.f32 	{%f53, %f54, %f55, %f56}, [%rd55];
	add.f32 	%f57, %f49, %f53;
	add.f32 	%f58, %f50, %f54;
	add.f32 	%f59, %f51, %f55;
	add.f32 	%f60, %f52, %f56;
	add.s64 	%rd56, %rd1, %rd52;
	st.global.v4.f32 	[%rd56], {%f57, %f58, %f59, %f60};
$L__BB15_16:
	add.s64 	%rd57, %rd27, 256;
	setp.gt.s64 	%p11, %rd57, -1;
	@%p11 bra 	$L__BB15_18;
	ld.param.u64 	%rd77, [add_n_3841_to_4096__kernel_param_1];
	shl.b32 	%r6, %r2, 2;
	shl.b64 	%rd58, %rd26, 12;
	mul.wide.u32 	%rd59, %r6, 4;
	or.b64  	%rd60, %rd58, %rd59;
	add.s64 	%rd61, %rd60, 4096;
	add.s64 	%rd62, %rd3, %rd61;
	ld.global.nc.v4.f32 	{%f61, %f62, %f63, %f64}, [%rd62];
	cvta.to.global.u64 	%rd63, %rd77;
	add.s64 	%rd64, %rd63, %rd61;
	ld.global.nc.v4.f32 	{%f65, %f66, %f67, %f68}, [%rd64];
	add.f32 	%f69, %f61, %f65;
	add.f32 	%f70, %f62, %f66;
	add.f32 	%f71, %f63, %f67;
	add.f32 	%f72, %f64, %f68;
	add.s64 	%rd65, %rd1, %rd61;
	st.global.v4.f32 	[%rd65], {%f69, %f70, %f71, %f72};
$L__BB15_18:
	add.s64 	%rd85, %rd85, 2;
$L__BB15_19:
	and.b64  	%rd66, %rd4, 4096;
	setp.eq.s64 	%p12, %rd66, 0;
	@%p12 bra 	$L__BB15_22;
	add.s64 	%rd30, %rd6, %rd85;
	shl.b64 	%rd67, %rd30, 8;
	add.s64 	%rd68, %rd67, %rd8;
	setp.gt.s64 	%p13, %rd68, -1;
	@%p13 bra 	$L__BB15_22;
	ld.param.u64 	%rd78, [add_n_3841_to_4096__kernel_param_1];
	shl.b32 	%r8, %r2, 2;
	shl.b64 	%rd69, %rd30, 12;
	mul.wide.u32 	%rd70, %r8, 4;
	or.b64  	%rd71, %rd69, %rd70;
	add.s64 	%rd72, %rd3, %rd71;
	ld.global.nc.v4.f32 	{%f73, %f74, %f75, %f76}, [%rd72];
	cvta.to.global.u64 	%rd73, %rd78;
	add.s64 	%rd74, %rd73, %rd71;
	ld.global.nc.v4.f32 	{%f77, %f78, %f79, %f80}, [%rd74];
	add.f32 	%f81, %f73, %f77;
	add.f32 	%f82, %f74, %f78;
	add.f32 	%f83, %f75, %f79;
	add.f32 	%f84, %f76, %f80;
	add.s64 	%rd75, %rd1, %rd71;
	st.global.v4.f32 	[%rd75], {%f81, %f82, %f83, %f84};
$L__BB15_22:
	ret;

}


// ===== COMPILED SASS (sm_100) =====

	.target	sm_100

	.elftype	@"ET_EXEC"


//--------------------- .note.nv.tkinfo           --------------------------
	.section	.note.nv.tkinfo,"",@"SHT_NOTE"
	.sectionflags	@"SHF_NOTE_NV_TKINFO"
	.tkinfo
        /*0018*/ 	.word	0x00000002
        /*0030*/ 	.string	""
        /*0030*/ 	.string	"ptxas"
        /*0030*/ 	.string	"Cuda compilation tools, release 13.0, V13.0.88"
        /*0030*/ 	.string	"Build cuda_13.0.r13.0/compiler.36424714_0"
        /*0030*/ 	.string	"-arch sm_100 -m 64 "



//--------------------- .note.nv.cuinfo           --------------------------
	.section	.note.nv.cuinfo,"",@"SHT_NOTE"
	.sectionflags	@"SHF_NOTE_NV_CUINFO"
        /*0018*/ 	.short	0x0002
        /*001a*/ 	.short	0x0064
        /*001c*/ 	.short	0x0082
	.zero		2


//--------------------- .nv.info                  --------------------------
	.section	.nv.info,"",@"SHT_CUDA_INFO"
	.align	4


	//----- nvinfo : EIATTR_REGCOUNT
	.align		4
        /*0000*/ 	.byte	0x04, 0x2f
        /*0002*/ 	.short	(.L_1 - .L_0)
	.align		4
.L_0:
        /*0004*/ 	.word	index@(add_n_1_to_256__kernel)
        /*0008*/ 	.word	0x00000026


	//----- nvinfo : EIATTR_FRAME_SIZE
	.align		4
.L_1:
        /*000c*/ 	.byte	0x04, 0x11
        /*000e*/ 	.short	(.L_3 - .L_2)
	.align		4
.L_2:
        /*0010*/ 	.word	index@(add_n_1_to_256__kernel)
        /*0014*/ 	.word	0x00000000


	//----- nvinfo : EIATTR_REGCOUNT
	.align		4
.L_3:
        /*0018*/ 	.byte	0x04, 0x2f
        /*001a*/ 	.short	(.L_5 - .L_4)
	.align		4
.L_4:
        /*001c*/ 	.word	index@(add_n_257_to_512__kernel)
        /*0020*/ 	.word	0x00000026


	//----- nvinfo : EIATTR_FRAME_SIZE
	.align		4
.L_5:
        /*0024*/ 	.byte	0x04, 0x11
        /*0026*/ 	.short	(.L_7 - .L_6)
	.align		4
.L_6:
        /*0028*/ 	.word	index@(add_n_257_to_512__kernel)
        /*002c*/ 	.word	0x00000000


	//----- nvinfo : EIATTR_REGCOUNT
	.align		4
.L_7:
        /*0030*/ 	.byte	0x04, 0x2f
        /*0032*/ 	.short	(.L_9 - .L_8)
	.align		4
.L_8:
        /*0034*/ 	.word	index@(add_n_513_to_768__kernel)
        /*0038*/ 	.word	0x00000028


	//----- nvinfo : EIATTR_FRAME_SIZE
	.align		4
.L_9:
        /*003c*/ 	.byte	0x04, 0x11
        /*003e*/ 	.short	(.L_11 - .L_10)
	.align		4
.L_10:
        /*0040*/ 	.word	index@(add_n_513_to_768__kernel)
        /*0044*/ 	.word	0x00000000


	//----- nvinfo : EIATTR_REGCOUNT
	.align		4
.L_11:
        /*0048*/ 	.byte	0x04, 0x2f
        /*004a*/ 	.short	(.L_13 - .L_12)
	.align		4
.L_12:
        /*004c*/ 	.word	index@(add_n_769_to_1024__kernel)
        /*0050*/ 	.word	0x00000026


	//----- nvinfo : EIATTR_FRAME_SIZE
	.align		4
.L_13:
        /*0054*/ 	.byte	0x04, 0x11
        /*0056*/ 	.short	(.L_15 - .L_14)
	.align		4
.L_14:
        /*0058*/ 	.word	index@(add_n_769_to_1024__kernel)
        /*005c*/ 	.word	0x00000000


	//----- nvinfo : EIATTR_REGCOUNT
	.align		4
.L_15:
        /*0060*/ 	.byte	0x04, 0x2f
        /*0062*/ 	.short	(.L_17 - .L_16)
	.align		4
.L_16:
        /*0064*/ 	.word	index@(add_n_1025_to_1280__kernel)
        /*0068*/ 	.word	0x00000028


	//----- nvinfo : EIATTR_FRAME_SIZE
	.align		4
.L_17:
        /*006c*/ 	.byte	0x04, 0x11
        /*006e*/ 	.short	(.L_19 - .L_18)
	.align		4
.L_18:
        /*0070*/ 	.word	index@(add_n_1025_to_1280__kernel)
        /*0074*/ 	.word	0x00000000


	//----- nvinfo : EIATTR_REGCOUNT
	.align		4
.L_19:
        /*0078*/ 	.byte	0x04, 0x2f
        /*007a*/ 	.short	(.L_21 - .L_20)
	.align		4
.L_20:
        /*007c*/ 	.word	index@(add_n_1281_to_1536__kernel)
        /*0080*/ 	.word	0x00000028


	//----- nvinfo : EIATTR_FRAME_SIZE
	.align		4
.L_21:
        /*0084*/ 	.byte	0x04, 0x11
        /*0086*/ 	.short	(.L_23 - .L_22)
	.align		4
.L_22:
        /*0088*/ 	.word	index@(add_n_1281_to_1536__kernel)
        /*008c*/ 	.word	0x00000000


	//----- nvinfo : EIATTR_REGCOUNT
	.align		4
.L_23:
        /*0090*/ 	.byte	0x04, 0x2f
        /*0092*/ 	.short	(.L_25 - .L_24)
	.align		4
.L_24:
        /*0094*/ 	.word	index@(add_n_1537_to_1792__kernel)
        /*0098*/ 	.word	0x00000028


	//----- nvinfo : EIATTR_FRAME_SIZE
	.align		4
.L_25:
        /*009c*/ 	.byte	0x04, 0x11
        /*009e*/ 	.short	(.L_27 - .L_26)
	.align		4
.L_26:
        /*00a0*/ 	.word	index@(add_n_1537_to_1792__kernel)
        /*00a4*/ 	.word	0x00000000


	//----- nvinfo : EIATTR_REGCOUNT
	.align		4
.L_27:
        /*00a8*/ 	.byte	0x04, 0x2f
        /*00aa*/ 	.short	(.L_29 - .L_28)
	.align		4
.L_28:
        /*00ac*/ 	.word	index@(add_n_1793_to_2048__kernel)
        /*00b0*/ 	.word	0x00000026


	//----- nvinfo : EIATTR_FRAME_SIZE
	.align		4
.L_29:
        /*00b4*/ 	.byte	0x04, 0x11
        /*00b6*/ 	.short	(.L_31 - .L_30)
	.align		4
.L_30:
        /*00b8*/ 	.word	index@(add_n_1793_to_2048__kernel)
        /*00bc*/ 	.word	0x00000000


	//----- nvinfo : EIATTR_REGCOUNT
	.align		4
.L_31:
        /*00c0*/ 	.byte	0x04, 0x2f
        /*00c2*/ 	.short	(.L_33 - .L_32)
	.align		4
.L_32:
        /*00c4*/ 	.word	index@(add_n_2049_to_2304__kernel)
        /*00c8*/ 	.word	0x00000028


	//----- nvinfo : EIATTR_FRAME_SIZE
	.align		4
.L_33:
        /*00cc*/ 	.byte	0x04, 0x11
        /*00ce*/ 	.short	(.L_35 - .L_34)
	.align		4
.L_34:
        /*00d0*/ 	.word	index@(add_n_2049_to_2304__kernel)
        /*00d4*/ 	.word	0x00000000


	//----- nvinfo : EIATTR_REGCOUNT
	.align		4
.L_35:
        /*00d8*/ 	.byte	0x04, 0x2f
        /*00da*/ 	.short	(.L_37 - .L_36)
	.align		4
.L_36:
        /*00dc*/ 	.word	index@(add_n_2305_to_2560__kernel)
        /*00e0*/ 	.word	0x00000028


	//----- nvinfo : EIATTR_FRAME_SIZE
	.align		4
.L_37:
        /*00e4*/ 	.byte	0x04, 0x11
        /*00e6*/ 	.short	(.L_39 - .L_38)
	.align		4
.L_38:
        /*00e8*/ 	.word	index@(add_n_2305_to_2560__kernel)
        /*00ec*/ 	.word	0x00000000


	//----- nvinfo : EIATTR_REGCOUNT
	.align		4
.L_39:
        /*00f0*/ 	.byte	0x04, 0x2f
        /*00f2*/ 	.short	(.L_41 - .L_40)
	.align		4
.L_40:
        /*00f4*/ 	.word	index@(add_n_2561_to_2816__kernel)
        /*00f8*/ 	.word	0x00000028


	//----- nvinfo : EIATTR_FRAME_SIZE
	.align		4
.L_41:
        /*00fc*/ 	.byte	0x04, 0x11
        /*00fe*/ 	.short	(.L_43 - .L_42)
	.align		4
.L_42:
        /*0100*/ 	.word	index@(add_n_2561_to_2816__kernel)
        /*0104*/ 	.word	0x00000000


	//----- nvinfo : EIATTR_REGCOUNT
	.align		4
.L_43:
        /*0108*/ 	.byte	0x04, 0x2f
        /*010a*/ 	.short	(.L_45 - .L_44)
	.align		4
.L_44:
        /*010c*/ 	.word	index@(add_n_2817_to_3072__kernel)
        /*0110*/ 	.word	0x00000028


	//----- nvinfo : EIATTR_FRAME_SIZE
	.align		4
.L_45:
        /*0114*/ 	.byte	0x04, 0x11
        /*0116*/ 	.short	(.L_47 - .L_46)
	.align		4
.L_46:
        /*0118*/ 	.word	index@(add_n_2817_to_3072__kernel)
        /*011c*/ 	.word	0x00000000


	//----- nvinfo : EIATTR_REGCOUNT
	.align		4
.L_47:
        /*0120*/ 	.byte	0x04, 0x2f
        /*0122*/ 	.short	(.L_49 - .L_48)
	.align		4
.L_48:
        /*0124*/ 	.word	index@(add_n_3073_to_3328__kernel)
        /*0128*/ 	.word	0x00000028


	//----- nvinfo : EIATTR_FRAME_SIZE
	.align		4
.L_49:
        /*012c*/ 	.byte	0x04, 0x11
        /*012e*/ 	.short	(.L_51 - .L_50)
	.align		4
.L_50:
        /*0130*/ 	.word	index@(add_n_3073_to_3328__kernel)
        /*0134*/ 	.word	0x00000000


	//----- nvinfo : EIATTR_REGCOUNT
	.align		4
.L_51:
        /*0138*/ 	.byte	0x04, 0x2f
        /*013a*/ 	.short	(.L_53 - .L_52)
	.align		4
.L_52:
        /*013c*/ 	.word	index@(add_n_3329_to_3584__kernel)
        /*0140*/ 	.word	0x00000028


	//----- nvinfo : EIATTR_FRAME_SIZE
	.align		4
.L_53:
        /*0144*/ 	.byte	0x04, 0x11
        /*0146*/ 	.short	(.L_55 - .L_54)
	.align		4
.L_54:
        /*0148*/ 	.word	index@(add_n_3329_to_3584__kernel)
        /*014c*/ 	.word	0x00000000


	//----- nvinfo : EIATTR_REGCOUNT
	.align		4
.L_55:
        /*0150*/ 	.byte	0x04, 0x2f
        /*0152*/ 	.short	(.L_57 - .L_56)
	.align		4
.L_56:
        /*0154*/ 	.word	index@(add_n_3585_to_3840__kernel)
        /*0158*/ 	.word	0x00000028


	//----- nvinfo : EIATTR_FRAME_SIZE
	.align		4
.L_57:
        /*015c*/ 	.byte	0x04, 0x11
        /*015e*/ 	.short	(.L_59 - .L_58)
	.align		4
.L_58:
        /*0160*/ 	.word	index@(add_n_3585_to_3840__kernel)
        /*0164*/ 	.word	0x00000000


	//----- nvinfo : EIATTR_REGCOUNT
	.align		4
.L_59:
        /*0168*/ 	.byte	0x04, 0x2f
        /*016a*/ 	.short	(.L_61 - .L_60)
	.align		4
.L_60:
        /*016c*/ 	.word	index@(add_n_3841_to_4096__kernel)
        /*0170*/ 	.word	0x00000026


	//----- nvinfo : EIATTR_FRAME_SIZE
	.align		4
.L_61:
        /*0174*/ 	.byte	0x04, 0x11
        /*0176*/ 	.short	(.L_63 - .L_62)
	.align		4
.L_62:
        /*0178*/ 	.word	index@(add_n_3841_to_4096__kernel)
        /*017c*/ 	.word	0x00000000


	//----- nvinfo : EIATTR_MIN_STACK_SIZE
	.align		4
.L_63:
        /*0180*/ 	.byte	0x04, 0x12
        /*0182*/ 	.short	(.L_65 - .L_64)
	.align		4
.L_64:
        /*0184*/ 	.word	index@(add_n_3841_to_4096__kernel)
        /*0188*/ 	.word	0x00000000


	//----- nvinfo : EIATTR_MIN_STACK_SIZE
	.align		4
.L_65:
        /*018c*/ 	.byte	0x04, 0x12
        /*018e*/ 	.short	(.L_67 - .L_66)
	.align		4
.L_66:
        /*0190*/ 	.word	index@(add_n_3585_to_3840__kernel)
        /*0194*/ 	.word	0x00000000


	//----- nvinfo : EIATTR_MIN_STACK_SIZE
	.align		4
.L_67:
        /*0198*/ 	.byte	0x04, 0x12
        /*019a*/ 	.short	(.L_69 - .L_68)
	.align		4
.L_68:
        /*019c*/ 	.word	index@(add_n_3329_to_3584__kernel)
        /*01a0*/ 	.word	0x00000000


	//----- nvinfo : EIATTR_MIN_STACK_SIZE
	.align		4
.L_69:
        /*01a4*/ 	.byte	0x04, 0x12
        /*01a6*/ 	.short	(.L_71 - .L_70)
	.align		4
.L_70:
        /*01a8*/ 	.word	index@(add_n_3073_to_3328__kernel)
        /*01ac*/ 	.word	0x00000000


	//----- nvinfo : EIATTR_MIN_STACK_SIZE
	.align		4
.L_71:
        /*01b0*/ 	.byte	0x04, 0x12
        /*01b2*/ 	.short	(.L_73 - .L_72)
	.align		4
.L_72:
        /*01b4*/ 	.word	index@(add_n_2817_to_3072__kernel)
        /*01b8*/ 	.word	0x00000000


	//----- nvinfo : EIATTR_MIN_STACK_SIZE
	.align		4
.L_73:
        /*01bc*/ 	.byte	0x04, 0x12
        /*01be*/ 	.short	(.L_75 - .L_74)
	.align		4
.L_74:
        /*01c0*/ 	.word	index@(add_n_2561_to_2816__kernel)
        /*01c4*/ 	.word	0x00000000


	//----- nvinfo : EIATTR_MIN_STACK_SIZE
	.align		4
.L_75:
        /*01c8*/ 	.byte	0x04, 0x12
        /*01ca*/ 	.short	(.L_77 - .L_76)
	.align		4
.L_76:
        /*01cc*/ 	.word	index@(add_n_2305_to_2560__kernel)
        /*01d0*/ 	.word	0x00000000


	//----- nvinfo : EIATTR_MIN_STACK_SIZE
	.align		4
.L_77:
        /*01d4*/ 	.byte	0x04, 0x12
        /*01d6*/ 	.short	(.L_79 - .L_78)
	.align		4
.L_78:
        /*01d8*/ 	.word	index@(add_n_2049_to_2304__kernel)
        /*01dc*/ 	.word	0x00000000


	//----- nvinfo : EIATTR_MIN_STACK_SIZE
	.align		4
.L_79:
        /*01e0*/ 	.byte	0x04, 0x12
        /*01e2*/ 	.short	(.L_81 - .L_80)
	.align		4
.L_80:
        /*01e4*/ 	.word	index@(add_n_1793_to_2048__kernel)
        /*01e8*/ 	.word	0x00000000


	//----- nvinfo : EIATTR_MIN_STACK_SIZE
	.align		4
.L_81:
        /*01ec*/ 	.byte	0x04, 0x12
        /*01ee*/ 	.short	(.L_83 - .L_82)
	.align		4
.L_82:
        /*01f0*/ 	.word	index@(add_n_1537_to_1792__kernel)
        /*01f4*/ 	.word	0x00000000


	//----- nvinfo : EIATTR_MIN_STACK_SIZE
	.align		4
.L_83:
        /*01f8*/ 	.byte	0x04, 0x12
        /*01fa*/ 	.short	(.L_85 - .L_84)
	.align		4
.L_84:
        /*01fc*/ 	.word	index@(add_n_1281_to_1536__kernel)
        /*0200*/ 	.word	0x00000000


	//----- nvinfo : EIATTR_MIN_STACK_SIZE
	.align		4
.L_85:
        /*0204*/ 	.byte	0x04, 0x12
        /*0206*/ 	.short	(.L_87 - .L_86)
	.align		4
.L_86:
        /*0208*/ 	.word	index@(add_n_1025_to_1280__kernel)
        /*020c*/ 	.word	0x00000000


	//----- nvinfo : EIATTR_MIN_STACK_SIZE
	.align		4
.L_87:
        /*0210*/ 	.byte	0x04, 0x12
        /*0212*/ 	.short	(.L_89 - .L_88)
	.align		4
.L_88:
        /*0214*/ 	.word	index@(add_n_769_to_1024__kernel)
        /*0218*/ 	.word	0x00000000


	//----- nvinfo : EIATTR_MIN_STACK_SIZE
	.align		4
.L_89:
        /*021c*/ 	.byte	0x04, 0x12
        /*021e*/ 	.short	(.L_91 - .L_90)
	.align		4
.L_90:
        /*0220*/ 	.word	index@(add_n_513_to_768__kernel)
        /*0224*/ 	.word	0x00000000


	//----- nvinfo : EIATTR_MIN_STACK_SIZE
	.align		4
.L_91:
        /*0228*/ 	.byte	0x04, 0x12
        /*022a*/ 	.short	(.L_93 - .L_92)
	.align		4
.L_92:
        /*022c*/ 	.word	index@(add_n_257_to_512__kernel)
        /*0230*/ 	.word	0x00000000


	//----- nvinfo : EIATTR_MIN_STACK_SIZE
	.align		4
.L_93:
        /*0234*/ 	.byte	0x04, 0x12
        /*0236*/ 	.short	(.L_95 - .L_94)
	.align		4
.L_94:
        /*0238*/ 	.word	index@(add_n_1_to_256__kernel)
        /*023c*/ 	.word	0x00000000
.L_95:


//--------------------- .nv.compat                --------------------------
	.section	.nv.compat,"",@"SHT_CUDA_COMPAT_INFO"
	.align	4
        /*0000*/ 	.byte	0x02, 0x09, 0x00, 0x00, 0x02, 0x02, 0x01, 0x00, 0x02, 0x05, 0x05, 0x00, 0x03, 0x07, 0x01, 0x01
        /*0010*/ 	.byte	0x02, 0x03, 0x00, 0x00, 0x02, 0x06, 0x01, 0x00, 0x04, 0x0b, 0x08, 0x00, 0x09, 0x00, 0x00, 0x00
        /*0020*/ 	.byte	0x00, 0x00, 0x00, 0x00


//--------------------- .nv.info.add_n_3841_to_4096__kernel --------------------------
	.section	.nv.info.add_n_3841_to_4096__kernel,"",@"SHT_CUDA_INFO"
	.sectionflags	@""
	.align	4


	//----- nvinfo : EIATTR_CUDA_API_VERSION
	.align		4
        /*0000*/ 	.byte	0x04, 0x37
        /*0002*/ 	.short	(.L_97 - .L_96)
.L_96:
        /*0004*/ 	.word	0x00000082


	//----- nvinfo : EIATTR_KPARAM_INFO
	.align		4
.L_97:
        /*0008*/ 	.byte	0x04, 0x17
        /*000a*/ 	.short	(.L_99 - .L_98)
.L_98:
        /*000c*/ 	.word	0x00000000
        /*0010*/ 	.short	0x0003
        /*0012*/ 	.short	0x0018
        /*0014*/ 	.byte	0x00, 0xf0, 0x21, 0x00


	//----- nvinfo : EIATTR_KPARAM_INFO
	.align		4
.L_99:
        /*0018*/ 	.byte	0x04, 0x17
        /*001a*/ 	.short	(.L_101 - .L_100)
.L_100:
        /*001c*/ 	.word	0x00000000
        /*0020*/ 	.short	0x0002
        /*0022*/ 	.short	0x0010
        /*0024*/ 	.byte	0x00, 0xf5, 0x21, 0x00


	//----- nvinfo : EIATTR_KPARAM_INFO
	.align		4
.L_101:
        /*0028*/ 	.byte	0x04, 0x17
        /*002a*/ 	.short	(.L_103 - .L_102)
.L_102:
        /*002c*/ 	.word	0x00000000
        /*0030*/ 	.short	0x0001
        /*0032*/ 	.short	0x0008
        /*0034*/ 	.byte	0x00, 0xf5, 0x21, 0x00


	//----- nvinfo : EIATTR_KPARAM_INFO
	.align		4
.L_103:
        /*0038*/ 	.byte	0x04, 0x17
        /*003a*/ 	.short	(.L_105 - .L_104)
.L_104:
        /*003c*/ 	.word	0x00000000
        /*0040*/ 	.short	0x0000
        /*0042*/ 	.short	0x0000
        /*0044*/ 	.byte	0x00, 0xf5, 0x21, 0x00


	//----- nvinfo : EIATTR_SPARSE_MMA_MASK
	.align		4
.L_105:
        /*0048*/ 	.byte	0x03, 0x50
        /*004a*/ 	.short	0x0000


	//----- nvinfo : EIATTR_MAXREG_COUNT
	.align		4
        /*004c*/ 	.byte	0x03, 0x1b
        /*004e*/ 	.short	0x00ff


	//----- nvinfo : EIATTR_MERCURY_ISA_VERSION
	.align		4
        /*0050*/ 	.byte	0x03, 0x5f
        /*0052*/ 	.short	0x0101


	//----- nvinfo : EIATTR_VRC_CTA_INIT_COUNT
	.align		4
        /*0054*/ 	.byte	0x02, 0x4a
	.zero		1
	.zero		1


	//----- nvinfo : EIATTR_EXIT_INSTR_OFFSETS
	.align		4
        /*0058*/ 	.byte	0x04, 0x1c
        /*005a*/ 	.short	(.L_107 - .L_106)


	//   ....[0]....
.L_106:
        /*005c*/ 	.word	0x00000080


	//   ....[1]....
        /*0060*/ 	.word	0x00000700


	//   ....[2]....
        /*0064*/ 	.word	0x00000b10


	//   ....[3]....
        /*0068*/ 	.word	0x00000b80


	//   ....[4]....
        /*006c*/ 	.word	0x00000ce0


	//----- nvinfo : EIATTR_MAX_THREADS
	.align		4
.L_107:
        /*0070*/ 	.byte	0x04, 0x05
        /*0072*/ 	.short	(.L_109 - .L_108)
.L_108:
        /*0074*/ 	.word	0x00000100
        /*0078*/ 	.word	0x00000001
        /*007c*/ 	.word	0x00000001


	//----- nvinfo : EIATTR_CRS_STACK_SIZE
	.align		4
.L_109:
        /*0080*/ 	.byte	0x04, 0x1e
        /*0082*/ 	.short	(.L_111 - .L_110)
.L_110:
        /*0084*/ 	.word	0x00000000


	//----- nvinfo : EIATTR_CBANK_PARAM_SIZE
	.align		4
.L_111:
        /*0088*/ 	.byte	0x03, 0x19
        /*008a*/ 	.short	0x0020


	//----- nvinfo : EIATTR_PARAM_CBANK
	.align		4
        /*008c*/ 	.byte	0x04, 0x0a
        /*008e*/ 	.short	(.L_113 - .L_112)
	.align		4
.L_112:
        /*0090*/ 	.word	index@(.nv.constant0.add_n_3841_to_4096__kernel)
        /*0094*/ 	.short	0x0380
        /*0096*/ 	.short	0x0020


	//----- nvinfo : EIATTR_SW_WAR
	.align		4
.L_113:
        /*0098*/ 	.byte	0x04, 0x36
        /*009a*/ 	.short	(.L_115 - .L_114)
.L_114:
        /*009c*/ 	.word	0x00000008
.L_115:


//--------------------- .nv.info.add_n_3585_to_3840__kernel --------------------------
	.section	.nv.info.add_n_3585_to_3840__kernel,"",@"SHT_CUDA_INFO"
	.sectionflags	@""
	.align	4


	//----- nvinfo : EIATTR_CUDA_API_VERSION
	.align		4
        /*0000*/ 	.byte	0x04, 0x37
        /*0002*/ 	.short	(.L_117 - .L_116)
.L_116:
        /*0004*/ 	.word	0x00000082


	//----- nvinfo : EIATTR_KPARAM_INFO
	.align		4
.L_117:
        /*0008*/ 	.byte	0x04, 0x17
        /*000a*/ 	.short	(.L_119 - .L_118)
.L_118:
        /*000c*/ 	.word	0x00000000
        /*0010*/ 	.short	0x0003
        /*0012*/ 	.short	0x0018
        /*0014*/ 	.byte	0x00, 0xf0, 0x21, 0x00


	//----- nvinfo : EIATTR_KPARAM_INFO
	.align		4
.L_119:
        /*0018*/ 	.byte	0x04, 0x17
        /*001a*/ 	.short	(.L_121 - .L_120)
.L_120:
        /*001c*/ 	.word	0x00000000
        /*0020*/ 	.short	0x0002
        /*0022*/ 	.short	0x0010
        /*0024*/ 	.byte	0x00, 0xf5, 0x21, 0x00


	//----- nvinfo : EIATTR_KPARAM_INFO
	.align		4
.L_121:
        /*0028*/ 	.byte	0x04, 0x17
        /*002a*/ 	.short	(.L_123 - .L_122)
.L_122:
        /*002c*/ 	.word	0x00000000
        /*0030*/ 	.short	0x0001
        /*0032*/ 	.short	0x0008
        /*0034*/ 	.byte	0x00, 0xf5, 0x21, 0x00


	//----- nvinfo : EIATTR_KPARAM_INFO
	.align		4
.L_123:
        /*0038*/ 	.byte	0x04, 0x17
        /*003a*/ 	.short	(.L_125 - .L_124)
.L_124:
        /*003c*/ 	.word	0x00000000
        /*0040*/ 	.short	0x0000
        /*0042*/ 	.short	0x0000
        /*0044*/ 	.byte	0x00, 0xf5, 0x21, 0x00


	//----- nvinfo : EIATTR_SPARSE_MMA_MASK
	.align		4
.L_125:
        /*0048*/ 	.byte	0x03, 0x50
        /*004a*/ 	.short	0x0000


	//----- nvinfo : EIATTR_MAXREG_COUNT
	.align		4
        /*004c*/ 	.byte	0x03, 0x1b
        /*004e*/ 	.short	0x00ff


	//----- nvinfo : EIATTR_MERCURY_ISA_VERSION
	.align		4
        /*0050*/ 	.byte	0x03, 0x5f
        /*0052*/ 	.short	0x0101


	//----- nvinfo : EIATTR_VRC_CTA_INIT_COUNT
	.align		4
        /*0054*/ 	.byte	0x02, 0x4a
	.zero		1
	.zero		1


	//----- nvinfo : EIATTR_EXIT_INSTR_OFFSETS
	.align		4
        /*0058*/ 	.byte	0x04, 0x1c
        /*005a*/ 	.short	(.L_127 - .L_126)


	//   ....[0]....
.L_126:
        /*005c*/ 	.word	0x000001c0


	//   ....[1]....
        /*0060*/ 	.word	0x00000860


	//   ....[2]....
        /*0064*/ 	.word	0x00000c90


	//   ....[3]....
        /*0068*/ 	.word	0x00000d00


	//   ....[4]....
        /*006c*/ 	.word	0x00000e60


	//----- nvinfo : EIATTR_MAX_THREADS
	.align		4
.L_127:
        /*0070*/ 	.byte	0x04, 0x05
        /*0072*/ 	.short	(.L_129 - .L_128)
.L_128:
        /*0074*/ 	.word	0x00000100
        /*0078*/ 	.word	0x00000001
        /*007c*/ 	.word	0x00000001


	//----- nvinfo : EIATTR_CRS_STACK_SIZE
	.align		4
.L_129:
        /*0080*/ 	.byte	0x04, 0x1e
        /*0082*/ 	.short	(.L_131 - .L_130)
.L_130:
        /*0084*/ 	.word	0x00000000


	//----- nvinfo : EIATTR_CBANK_PARAM_SIZE
	.align		4
.L_131:
        /*0088*/ 	.byte	0x03, 0x19
        /*008a*/ 	.short	0x0020


	//----- nvinfo : EIATTR_PARAM_CBANK
	.align		4
        /*008c*/ 	.byte	0x04, 0x0a
        /*008e*/ 	.short	(.L_133 - .L_132)
	.align		4
.L_132:
        /*0090*/ 	.word	index@(.nv.constant0.add_n_3585_to_3840__kernel)
        /*0094*/ 	.short	0x0380
        /*0096*/ 	.short	0x0020


	//----- nvinfo : EIATTR_SW_WAR
	.align		4
.L_133:
        /*0098*/ 	.byte	0x04, 0x36
        /*009a*/ 	.short	(.L_135 - .L_134)
.L_134:
        /*009c*/ 	.word	0x00000008
.L_135:


//--------------------- .nv.info.add_n_3329_to_3584__kernel --------------------------
	.section	.nv.info.add_n_3329_to_3584__kernel,"",@"SHT_CUDA_INFO"
	.sectionflags	@""
	.align	4


	//----- nvinfo : EIATTR_CUDA_API_VERSION
	.align		4
        /*0000*/ 	.byte	0x04, 0x37
        /*0002*/ 	.short	(.L_137 - .L_136)
.L_136:
        /*0004*/ 	.word	0x00000082


	//----- nvinfo : EIATTR_KPARAM_INFO
	.align		4
.L_137:
        /*0008*/ 	.byte	0x04, 0x17
        /*000a*/ 	.short	(.L_139 - .L_138)
.L_138:
        /*000c*/ 	.word	0x00000000
        /*0010*/ 	.short	0x0003
        /*0012*/ 	.short	0x0018
        /*0014*/ 	.byte	0x00, 0xf0, 0x21, 0x00


	//----- nvinfo : EIATTR_KPARAM_INFO
	.align		4
.L_139:
        /*0018*/ 	.byte	0x04, 0x17
        /*001a*/ 	.short	(.L_141 - .L_140)
.L_140:
        /*001c*/ 	.word	0x00000000
        /*0020*/ 	.short	0x0002
        /*0022*/ 	.short	0x0010
        /*0024*/ 	.byte	0x00, 0xf5, 0x21, 0x00


	//----- nvinfo : EIATTR_KPARAM_INFO
	.align		4
.L_141:
        /*0028*/ 	.byte	0x04, 0x17
        /*002a*/ 	.short	(.L_143 - .L_142)
.L_142:
        /*002c*/ 	.word	0x00000000
        /*0030*/ 	.short	0x0001
        /*0032*/ 	.short	0x0008
        /*0034*/ 	.byte	0x00, 0xf5, 0x21, 0x00


	//----- nvinfo : EIATTR_KPARAM_INFO
	.align		4
.L_143:
        /*0038*/ 	.byte	0x04, 0x17
        /*003a*/ 	.short	(.L_145 - .L_144)
.L_144:
        /*003c*/ 	.word	0x00000000
        /*0040*/ 	.short	0x0000
        /*0042*/ 	.short	0x0000
        /*0044*/ 	.byte	0x00, 0xf5, 0x21, 0x00


	//----- nvinfo : EIATTR_SPARSE_MMA_MASK
	.align		4
.L_145:
        /*0048*/ 	.byte	0x03, 0x50
        /*004a*/ 	.short	0x0000


	//----- nvinfo : EIATTR_MAXREG_COUNT
	.align		4
        /*004c*/ 	.byte	0x03, 0x1b
        /*004e*/ 	.short	0x00ff


	//----- nvinfo : EIATTR_MERCURY_ISA_VERSION
	.align		4
        /*0050*/ 	.byte	0x03, 0x5f
        /*0052*/ 	.short	0x0101


	//----- nvinfo : EIATTR_VRC_CTA_INIT_COUNT
	.align		4
        /*0054*/ 	.byte	0x02, 0x4a
	.zero		1
	.zero		1


	//----- nvinfo : EIATTR_EXIT_INSTR_OFFSETS
	.align		4
        /*0058*/ 	.byte	0x04, 0x1c
        /*005a*/ 	.short	(.L_147 - .L_146)


	//   ....[0]....
.L_146:
        /*005c*/ 	.word	0x000001a0


	//   ....[1]....
        /*0060*/ 	.word	0x00000840


	//   ....[2]....
        /*0064*/ 	.word	0x00000c70


	//   ....[3]....
        /*0068*/ 	.word	0x00000ce0


	//   ....[4]....
        /*006c*/ 	.word	0x00000e40


	//----- nvinfo : EIATTR_MAX_THREADS
	.align		4
.L_147:
        /*0070*/ 	.byte	0x04, 0x05
        /*0072*/ 	.short	(.L_149 - .L_148)
.L_148:
        /*0074*/ 	.word	0x00000100
        /*0078*/ 	.word	0x00000001
        /*007c*/ 	.word	0x00000001


	//----- nvinfo : EIATTR_CRS_STACK_SIZE
	.align		4
.L_149:
        /*0080*/ 	.byte	0x04, 0x1e
        /*0082*/ 	.short	(.L_151 - .L_150)
.L_150:
        /*0084*/ 	.word	0x00000000


	//----- nvinfo : EIATTR_CBANK_PARAM_SIZE
	.align		4
.L_151:
        /*0088*/ 	.byte	0x03, 0x19
        /*008a*/ 	.short	0x0020


	//----- nvinfo : EIATTR_PARAM_CBANK
	.align		4
        /*008c*/ 	.byte	0x04, 0x0a
        /*008e*/ 	.short	(.L_153 - .L_152)
	.align		4
.L_152:
        /*0090*/ 	.word	index@(.nv.constant0.add_n_3329_to_3584__kernel)
        /*0094*/ 	.short	0x0380
        /*0096*/ 	.short	0x0020


	//----- nvinfo : EIATTR_SW_WAR
	.align		4
.L_153:
        /*0098*/ 	.byte	0x04, 0x36
        /*009a*/ 	.short	(.L_155 - .L_154)
.L_154:
        /*009c*/ 	.word	0x00000008
.L_155:


//--------------------- .nv.info.add_n_3073_to_3328__kernel --------------------------
	.section	.nv.info.add_n_3073_to_3328__kernel,"",@"SHT_CUDA_INFO"
	.sectionflags	@""
	.align	4


	//----- nvinfo : EIATTR_CUDA_API_VERSION
	.align		4
        /*0000*/ 	.byte	0x04, 0x37
        /*0002*/ 	.short	(.L_157 - .L_156)
.L_156:
        /*0004*/ 	.word	0x00000082


	//----- nvinfo : EIATTR_KPARAM_INFO
	.align		4
.L_157:
        /*0008*/ 	.byte	0x04, 0x17
        /*000a*/ 	.short	(.L_159 - .L_158)
.L_158:
        /*000c*/ 	.word	0x00000000
        /*0010*/ 	.short	0x0003
        /*0012*/ 	.short	0x0018
        /*0014*/ 	.byte	0x00, 0xf0, 0x21, 0x00


	//----- nvinfo : EIATTR_KPARAM_INFO
	.align		4
.L_159:
        /*0018*/ 	.byte	0x04, 0x17
        /*001a*/ 	.short	(.L_161 - .L_160)
.L_160:
        /*001c*/ 	.word	0x00000000
        /*0020*/ 	.short	0x0002
        /*0022*/ 	.short	0x0010
        /*0024*/ 	.byte	0x00, 0xf5, 0x21, 0x00


	//----- nvinfo : EIATTR_KPARAM_INFO
	.align		4
.L_161:
        /*0028*/ 	.byte	0x04, 0x17
        /*002a*/ 	.short	(.L_163 - .L_162)
.L_162:
        /*002c*/ 	.word	0x00000000
        /*0030*/ 	.short	0x0001
        /*0032*/ 	.short	0x0008
        /*0034*/ 	.byte	0x00, 0xf5, 0x21, 0x00


	//----- nvinfo : EIATTR_KPARAM_INFO
	.align		4
.L_163:
        /*0038*/ 	.byte	0x04, 0x17
        /*003a*/ 	.short	(.L_165 - .L_164)
.L_164:
        /*003c*/ 	.word	0x00000000
        /*0040*/ 	.short	0x0000
        /*0042*/ 	.short	0x0000
        /*0044*/ 	.byte	0x00, 0xf5, 0x21, 0x00


	//----- nvinfo : EIATTR_SPARSE_MMA_MASK
	.align		4
.L_165:
        /*0048*/ 	.byte	0x03, 0x50
        /*004a*/ 	.short	0x0000


	//----- nvinfo : EIATTR_MAXREG_COUNT
	.align		4
        /*004c*/ 	.byte	0x03, 0x1b
        /*004e*/ 	.short	0x00ff


	//----- nvinfo : EIATTR_MERCURY_ISA_VERSION
	.align		4
        /*0050*/ 	.byte	0x03, 0x5f
        /*0052*/ 	.short	0x0101


	//----- nvinfo : EIATTR_VRC_CTA_INIT_COUNT
	.align		4
        /*0054*/ 	.byte	0x02, 0x4a
	.zero		1
	.zero		1


	//----- nvinfo : EIATTR_EXIT_INSTR_OFFSETS
	.align		4
        /*0058*/ 	.byte	0x04, 0x1c
        /*005a*/ 	.short	(.L_167 - .L_166)


	//   ....[0]....
.L_166:
        /*005c*/ 	.word	0x000001a0


	//   ....[1]....
        /*0060*/ 	.word	0x00000840


	//   ....[2]....
        /*0064*/ 	.word	0x00000c70


	//   ....[3]....
        /*0068*/ 	.word	0x00000ce0


	//   ....[4]....
        /*006c*/ 	.word	0x00000e40


	//----- nvinfo : EIATTR_MAX_THREADS
	.align		4
.L_167:
        /*0070*/ 	.byte	0x04, 0x05
        /*0072*/ 	.short	(.L_169 - .L_168)
.L_168:
        /*0074*/ 	.word	0x00000100
        /*0078*/ 	.word	0x00000001
        /*007c*/ 	.word	0x00000001


	//----- nvinfo : EIATTR_CRS_STACK_SIZE
	.align		4
.L_169:
        /*0080*/ 	.byte	0x04, 0x1e
        /*0082*/ 	.short	(.L_171 - .L_170)
.L_170:
        /*0084*/ 	.word	0x00000000


	//----- nvinfo : EIATTR_CBANK_PARAM_SIZE
	.align		4
.L_171:
        /*0088*/ 	.byte	0x03, 0x19
        /*008a*/ 	.short	0x0020


	//----- nvinfo : EIATTR_PARAM_CBANK
	.align		4
        /*008c*/ 	.byte	0x04, 0x0a
        /*008e*/ 	.short	(.L_173 - .L_172)
	.align		4
.L_172:
        /*0090*/ 	.word	index@(.nv.constant0.add_n_3073_to_3328__kernel)
        /*0094*/ 	.short	0x0380
        /*0096*/ 	.short	0x0020


	//----- nvinfo : EIATTR_SW_WAR
	.align		4
.L_173:
        /*0098*/ 	.byte	0x04, 0x36
        /*009a*/ 	.short	(.L_175 - .L_174)
.L_174:
        /*009c*/ 	.word	0x00000008
.L_175:


//--------------------- .nv.info.add_n_2817_to_3072__kernel --------------------------
	.section	.nv.info.add_n_2817_to_3072__kernel,"",@"SHT_CUDA_INFO"
	.sectionflags	@""
	.align	4


	//----- nvinfo : EIATTR_CUDA_API_VERSION
	.align		4
        /*0000*/ 	.byte	0x04, 0x37
        /*0002*/ 	.short	(.L_177 - .L_176)
.L_176:
        /*0004*/ 	.word	0x00000082


	//----- nvinfo : EIATTR_KPARAM_INFO
	.align		4
.L_177:
        /*0008*/ 	.byte	0x04, 0x17
        /*000a*/ 	.short	(.L_179 - .L_178)
.L_178:
        /*000c*/ 	.word	0x00000000
        /*0010*/ 	.short	0x0003
        /*0012*/ 	.short	0x0018
        /*0014*/ 	.byte	0x00, 0xf0, 0x21, 0x00


	//----- nvinfo : EIATTR_KPARAM_INFO
	.align		4
.L_179:
        /*0018*/ 	.byte	0x04, 0x17
        /*001a*/ 	.short	(.L_181 - .L_180)
.L_180:
        /*001c*/ 	.word	0x00000000
        /*0020*/ 	.short	0x0002
        /*0022*/ 	.short	0x0010
        /*0024*/ 	.byte	0x00, 0xf5, 0x21, 0x00


	//----- nvinfo : EIATTR_KPARAM_INFO
	.align		4
.L_181:
        /*0028*/ 	.byte	0x04, 0x17
        /*002a*/ 	.short	(.L_183 - .L_182)
.L_182:
        /*002c*/ 	.word	0x00000000
        /*0030*/ 	.short	0x0001
        /*0032*/ 	.short	0x0008
        /*0034*/ 	.byte	0x00, 0xf5, 0x21, 0x00


	//----- nvinfo : EIATTR_KPARAM_INFO
	.align		4
.L_183:
        /*0038*/ 	.byte	0x04, 0x17
        /*003a*/ 	.short	(.L_185 - .L_184)
.L_184:
        /*003c*/ 	.word	0x00000000
        /*0040*/ 	.short	0x0000
        /*0042*/ 	.short	0x0000
        /*0044*/ 	.byte	0x00, 0xf5, 0x21, 0x00


	//----- nvinfo : EIATTR_SPARSE_MMA_MASK
	.align		4
.L_185:
        /*0048*/ 	.byte	0x03, 0x50
        /*004a*/ 	.short	0x0000


	//----- nvinfo : EIATTR_MAXREG_COUNT
	.align		4
        /*004c*/ 	.byte	0x03, 0x1b
        /*004e*/ 	.short	0x00ff


	//----- nvinfo : EIATTR_MERCURY_ISA_VERSION
	.align		4
        /*0050*/ 	.byte	0x03, 0x5f
        /*0052*/ 	.short	0x0101


	//----- nvinfo : EIATTR_VRC_CTA_INIT_COUNT
	.align		4
        /*0054*/ 	.byte	0x02, 0x4a
	.zero		1
	.zero		1


	//----- nvinfo : EIATTR_EXIT_INSTR_OFFSETS
	.align		4
        /*0058*/ 	.byte	0x04, 0x1c
        /*005a*/ 	.short	(.L_187 - .L_186)


	//   ....[0]....
.L_186:
        /*005c*/ 	.word	0x000001a0


	//   ....[1]....
        /*0060*/ 	.word	0x00000840


	//   ....[2]....
        /*0064*/ 	.word	0x00000c70


	//   ....[3]....
        /*0068*/ 	.word	0x00000ce0


	//   ....[4]....
        /*006c*/ 	.word	0x00000e40


	//----- nvinfo : EIATTR_MAX_THREADS
	.align		4
.L_187:
        /*0070*/ 	.byte	0x04, 0x05
        /*0072*/ 	.short	(.L_189 - .L_188)
.L_188:
        /*0074*/ 	.word	0x00000100
        /*0078*/ 	.word	0x00000001
        /*007c*/ 	.word	0x00000001


	//----- nvinfo : EIATTR_CRS_STACK_SIZE
	.align		4
.L_189:
        /*0080*/ 	.byte	0x04, 0x1e
        /*0082*/ 	.short	(.L_191 - .L_190)
.L_190:
        /*0084*/ 	.word	0x00000000


	//----- nvinfo : EIATTR_CBANK_PARAM_SIZE
	.align		4
.L_191:
        /*0088*/ 	.byte	0x03, 0x19
        /*008a*/ 	.short	0x0020


	//----- nvinfo : EIATTR_PARAM_CBANK
	.align		4
        /*008c*/ 	.byte	0x04, 0x0a
        /*008e*/ 	.short	(.L_193 - .L_192)
	.align		4
.L_192:
        /*0090*/ 	.word	index@(.nv.constant0.add_n_2817_to_3072__kernel)
        /*0094*/ 	.short	0x0380
        /*0096*/ 	.short	0x0020


	//----- nvinfo : EIATTR_SW_WAR
	.align		4
.L_193:
        /*0098*/ 	.byte	0x04, 0x36
        /*009a*/ 	.short	(.L_195 - .L_194)
.L_194:
        /*009c*/ 	.word	0x00000008
.L_195:


//--------------------- .nv.info.add_n_2561_to_2816__kernel --------------------------
	.section	.nv.info.add_n_2561_to_2816__kernel,"",@"SHT_CUDA_INFO"
	.sectionflags	@""
	.align	4


	//----- nvinfo : EIATTR_CUDA_API_VERSION
	.align		4
        /*0000*/ 	.byte	0x04, 0x37
        /*0002*/ 	.short	(.L_197 - .L_196)
.L_196:
        /*0004*/ 	.word	0x00000082


	//----- nvinfo : EIATTR_KPARAM_INFO
	.align		4
.L_197:
        /*0008*/ 	.byte	0x04, 0x17
        /*000a*/ 	.short	(.L_199 - .L_198)
.L_198:
        /*000c*/ 	.word	0x00000000
        /*0010*/ 	.short	0x0003
        /*0012*/ 	.short	0x0018
        /*0014*/ 	.byte	0x00, 0xf0, 0x21, 0x00


	//----- nvinfo : EIATTR_KPARAM_INFO
	.align		4
.L_199:
        /*0018*/ 	.byte	0x04, 0x17
        /*001a*/ 	.short	(.L_201 - .L_200)
.L_200:
        /*001c*/ 	.word	0x00000000
        /*0020*/ 	.short	0x0002
        /*0022*/ 	.short	0x0010
        /*0024*/ 	.byte	0x00, 0xf5, 0x21, 0x00


	//----- nvinfo : EIATTR_KPARAM_INFO
	.align		4
.L_201:
        /*0028*/ 	.byte	0x04, 0x17
        /*002a*/ 	.short	(.L_203 - .L_202)
.L_202:
        /*002c*/ 	.word	0x00000000
        /*0030*/ 	.short	0x0001
        /*0032*/ 	.short	0x0008
        /*0034*/ 	.byte	0x00, 0xf5, 0x21, 0x00


	//----- nvinfo : EIATTR_KPARAM_INFO
	.align		4
.L_203:
        /*0038*/ 	.byte	0x04, 0x17
        /*003a*/ 	.short	(.L_205 - .L_204)
.L_204:
        /*003c*/ 	.word	0x00000000
        /*0040*/ 	.short	0x0000
        /*0042*/ 	.short	0x0000
        /*0044*/ 	.byte	0x00, 0xf5, 0x21, 0x00


	//----- nvinfo : EIATTR_SPARSE_MMA_MASK
	.align		4
.L_205:
        /*0048*/ 	.byte	0x03, 0x50
        /*004a*/ 	.short	0x0000


	//----- nvinfo : EIATTR_MAXREG_COUNT
	.align		4
        /*004c*/ 	.byte	0x03, 0x1b
        /*004e*/ 	.short	0x00ff


	//----- nvinfo : EIATTR_MERCURY_ISA_VERSION
	.align		4
        /*0050*/ 	.byte	0x03, 0x5f
        /*0052*/ 	.short	0x0101


	//----- nvinfo : EIATTR_VRC_CTA_INIT_COUNT
	.align		4
        /*0054*/ 	.byte	0x02, 0x4a
	.zero		1
	.zero		1


	//----- nvinfo : EIATTR_EXIT_INSTR_OFFSETS
	.align		4
        /*0058*/ 	.byte	0x04, 0x1c
        /*005a*/ 	.short	(.L_207 - .L_206)


	//   ....[0]....
.L_206:
        /*005c*/ 	.word	0x000001a0


	//   ....[1]....
        /*0060*/ 	.word	0x00000840


	//   ....[2]....
        /*0064*/ 	.word	0x00000c70


	//   ....[3]....
        /*0068*/ 	.word	0x00000ce0


	//   ....[4]....
        /*006c*/ 	.word	0x00000e40


	//----- nvinfo : EIATTR_MAX_THREADS
	.align		4
.L_207:
        /*0070*/ 	.byte	0x04, 0x05
        /*0072*/ 	.short	(.L_209 - .L_208)
.L_208:
        /*0074*/ 	.word	0x00000100
        /*0078*/ 	.word	0x00000001
        /*007c*/ 	.word	0x00000001


	//----- nvinfo : EIATTR_CRS_STACK_SIZE
	.align		4
.L_209:
        /*0080*/ 	.byte	0x04, 0x1e
        /*0082*/ 	.short	(.L_211 - .L_210)
.L_210:
        /*0084*/ 	.word	0x00000000


	//----- nvinfo : EIATTR_CBANK_PARAM_SIZE
	.align		4
.L_211:
        /*0088*/ 	.byte	0x03, 0x19
        /*008a*/ 	.short	0x0020


	//----- nvinfo : EIATTR_PARAM_CBANK
	.align		4
        /*008c*/ 	.byte	0x04, 0x0a
        /*008e*/ 	.short	(.L_213 - .L_212)
	.align		4
.L_212:
        /*0090*/ 	.word	index@(.nv.constant0.add_n_2561_to_2816__kernel)
        /*0094*/ 	.short	0x0380
        /*0096*/ 	.short	0x0020


	//----- nvinfo : EIATTR_SW_WAR
	.align		4
.L_213:
        /*0098*/ 	.byte	0x04, 0x36
        /*009a*/ 	.short	(.L_215 - .L_214)
.L_214:
        /*009c*/ 	.word	0x00000008
.L_215:


//--------------------- .nv.info.add_n_2305_to_2560__kernel --------------------------
	.section	.nv.info.add_n_2305_to_2560__kernel,"",@"SHT_CUDA_INFO"
	.sectionflags	@""
	.align	4


	//----- nvinfo : EIATTR_CUDA_API_VERSION
	.align		4
        /*0000*/ 	.byte	0x04, 0x37
        /*0002*/ 	.short	(.L_217 - .L_216)
.L_216:
        /*0004*/ 	.word	0x00000082


	//----- nvinfo : EIATTR_KPARAM_INFO
	.align		4
.L_217:
        /*0008*/ 	.byte	0x04, 0x17
        /*000a*/ 	.short	(.L_219 - .L_218)
.L_218:
        /*000c*/ 	.word	0x00000000
        /*0010*/ 	.short	0x0003
        /*0012*/ 	.short	0x0018
        /*0014*/ 	.byte	0x00, 0xf0, 0x21, 0x00


	//----- nvinfo : EIATTR_KPARAM_INFO
	.align		4
.L_219:
        /*0018*/ 	.byte	0x04, 0x17
        /*001a*/ 	.short	(.L_221 - .L_220)
.L_220:
        /*001c*/ 	.word	0x00000000
        /*0020*/ 	.short	0x0002
        /*0022*/ 	.short	0x0010
        /*0024*/ 	.byte	0x00, 0xf5, 0x21, 0x00


	//----- nvinfo : EIATTR_KPARAM_INFO
	.align		4
.L_221:
        /*0028*/ 	.byte	0x04, 0x17
        /*002a*/ 	.short	(.L_223 - .L_222)
.L_222:
        /*002c*/ 	.word	0x00000000
        /*0030*/ 	.short	0x0001
        /*0032*/ 	.short	0x0008
        /*0034*/ 	.byte	0x00, 0xf5, 0x21, 0x00


	//----- nvinfo : EIATTR_KPARAM_INFO
	.align		4
.L_223:
        /*0038*/ 	.byte	0x04, 0x17
        /*003a*/ 	.short	(.L_225 - .L_224)
.L_224:
        /*003c*/ 	.word	0x00000000
        /*0040*/ 	.short	0x0000
        /*0042*/ 	.short	0x0000
        /*0044*/ 	.byte	0x00, 0xf5, 0x21, 0x00


	//----- nvinfo : EIATTR_SPARSE_MMA_MASK
	.align		4
.L_225:
        /*0048*/ 	.byte	0x03, 0x50
        /*004a*/ 	.short	0x0000


	//----- nvinfo : EIATTR_MAXREG_COUNT
	.align		4
        /*004c*/ 	.byte	0x03, 0x1b
        /*004e*/ 	.short	0x00ff


	//----- nvinfo : EIATTR_MERCURY_ISA_VERSION
	.align		4
        /*0050*/ 	.byte	0x03, 0x5f
        /*0052*/ 	.short	0x0101


	//----- nvinfo : EIATTR_VRC_CTA_INIT_COUNT
	.align		4
        /*0054*/ 	.byte	0x02, 0x4a
	.zero		1
	.zero		1


	//----- nvinfo : EIATTR_EXIT_INSTR_OFFSETS
	.align		4
        /*0058*/ 	.byte	0x04, 0x1c
        /*005a*/ 	.short	(.L_227 - .L_226)


	//   ....[0]....
.L_226:
        /*005c*/ 	.word	0x000001a0


	//   ....[1]....
        /*0060*/ 	.word	0x00000840


	//   ....[2]....
        /*0064*/ 	.word	0x00000c70


	//   ....[3]....
        /*0068*/ 	.word	0x00000ce0


	//   ....[4]....
        /*006c*/ 	.word	0x00000e40


	//----- nvinfo : EIATTR_MAX_THREADS
	.align		4
.L_227:
        /*0070*/ 	.byte	0x04, 0x05
        /*0072*/ 	.short	(.L_229 - .L_228)
.L_228:
        /*0074*/ 	.word	0x00000100
        /*0078*/ 	.word	0x00000001
        /*007c*/ 	.word	0x00000001


	//----- nvinfo : EIATTR_CRS_STACK_SIZE
	.align		4
.L_229:
        /*0080*/ 	.byte	0x04, 0x1e
        /*0082*/ 	.short	(.L_231 - .L_230)
.L_230:
        /*0084*/ 	.word	0x00000000


	//----- nvinfo : EIATTR_CBANK_PARAM_SIZE
	.align		4
.L_231:
        /*0088*/ 	.byte	0x03, 0x19
        /*008a*/ 	.short	0x0020


	//----- nvinfo : EIATTR_PARAM_CBANK
	.align		4
        /*008c*/ 	.byte	0x04, 0x0a
        /*008e*/ 	.short	(.L_233 - .L_232)
	.align		4
.L_232:
        /*0090*/ 	.word	index@(.nv.constant0.add_n_2305_to_2560__kernel)
        /*0094*/ 	.short	0x0380
        /*0096*/ 	.short	0x0020


	//----- nvinfo : EIATTR_SW_WAR
	.align		4
.L_233:
        /*0098*/ 	.byte	0x04, 0x36
        /*009a*/ 	.short	(.L_235 - .L_234)
.L_234:
        /*009c*/ 	.word	0x00000008
.L_235:


//--------------------- .nv.info.add_n_2049_to_2304__kernel --------------------------
	.section	.nv.info.add_n_2049_to_2304__kernel,"",@"SHT_CUDA_INFO"
	.sectionflags	@""
	.align	4


	//----- nvinfo : EIATTR_CUDA_API_VERSION
	.align		4
        /*0000*/ 	.byte	0x04, 0x37
        /*0002*/ 	.short	(.L_237 - .L_236)
.L_236:
        /*0004*/ 	.word	0x00000082


	//----- nvinfo : EIATTR_KPARAM_INFO
	.align		4
.L_237:
        /*0008*/ 	.byte	0x04, 0x17
        /*000a*/ 	.short	(.L_239 - .L_238)
.L_238:
        /*000c*/ 	.word	0x00000000
        /*0010*/ 	.short	0x0003
        /*0012*/ 	.short	0x0018
        /*0014*/ 	.byte	0x00, 0xf0, 0x21, 0x00


	//----- nvinfo : EIATTR_KPARAM_INFO
	.align		4
.L_239:
        /*0018*/ 	.byte	0x04, 0x17
        /*001a*/ 	.short	(.L_241 - .L_240)
.L_240:
        /*001c*/ 	.word	0x00000000
        /*0020*/ 	.short	0x0002
        /*0022*/ 	.short	0x0010
        /*0024*/ 	.byte	0x00, 0xf5, 0x21, 0x00


	//----- nvinfo : EIATTR_KPARAM_INFO
	.align		4
.L_241:
        /*0028*/ 	.byte	0x04, 0x17
        /*002a*/ 	.short	(.L_243 - .L_242)
.L_242:
        /*002c*/ 	.word	0x00000000
        /*0030*/ 	.short	0x0001
        /*0032*/ 	.short	0x0008
        /*0034*/ 	.byte	0x00, 0xf5, 0x21, 0x00


	//----- nvinfo : EIATTR_KPARAM_INFO
	.align		4
.L_243:
        /*0038*/ 	.byte	0x04, 0x17
        /*003a*/ 	.short	(.L_245 - .L_244)
.L_244:
        /*003c*/ 	.word	0x00000000
        /*0040*/ 	.short	0x0000
        /*0042*/ 	.short	0x0000
        /*0044*/ 	.byte	0x00, 0xf5, 0x21, 0x00


	//----- nvinfo : EIATTR_SPARSE_MMA_MASK
	.align		4
.L_245:
        /*0048*/ 	.byte	0x03, 0x50
        /*004a*/ 	.short	0x0000


	//----- nvinfo : EIATTR_MAXREG_COUNT
	.align		4
        /*004c*/ 	.byte	0x03, 0x1b
        /*004e*/ 	.short	0x00ff


	//----- nvinfo : EIATTR_MERCURY_ISA_VERSION
	.align		4
        /*0050*/ 	.byte	0x03, 0x5f
        /*0052*/ 	.short	0x0101


	//----- nvinfo : EIATTR_VRC_CTA_INIT_COUNT
	.align		4
        /*0054*/ 	.byte	0x02, 0x4a
	.zero		1
	.zero		1


	//----- nvinfo : EIATTR_EXIT_INSTR_OFFSETS
	.align		4
        /*0058*/ 	.byte	0x04, 0x1c
        /*005a*/ 	.short	(.L_247 - .L_246)


	//   ....[0]....
.L_246:
        /*005c*/ 	.word	0x000001a0


	//   ....[1]....
        /*0060*/ 	.word	0x00000840


	//   ....[2]....
        /*0064*/ 	.word	0x00000c70


	//   ....[3]....
        /*0068*/ 	.word	0x00000ce0


	//   ....[4]....
        /*006c*/ 	.word	0x00000e40


	//----- nvinfo : EIATTR_MAX_THREADS
	.align		4
.L_247:
        /*0070*/ 	.byte	0x04, 0x05
        /*0072*/ 	.short	(.L_249 - .L_248)
.L_248:
        /*0074*/ 	.word	0x00000100
        /*0078*/ 	.word	0x00000001
        /*007c*/ 	.word	0x00000001


	//----- nvinfo : EIATTR_CRS_STACK_SIZE
	.align		4
.L_249:
        /*0080*/ 	.byte	0x04, 0x1e
        /*0082*/ 	.short	(.L_251 - .L_250)
.L_250:
        /*0084*/ 	.word	0x00000000


	//----- nvinfo : EIATTR_CBANK_PARAM_SIZE
	.align		4
.L_251:
        /*0088*/ 	.byte	0x03, 0x19
        /*008a*/ 	.short	0x0020


	//----- nvinfo : EIATTR_PARAM_CBANK
	.align		4
        /*008c*/ 	.byte	0x04, 0x0a
        /*008e*/ 	.short	(.L_253 - .L_252)
	.align		4
.L_252:
        /*0090*/ 	.word	index@(.nv.constant0.add_n_2049_to_2304__kernel)
        /*0094*/ 	.short	0x0380
        /*0096*/ 	.short	0x0020


	//----- nvinfo : EIATTR_SW_WAR
	.align		4
.L_253:
        /*0098*/ 	.byte	0x04, 0x36
        /*009a*/ 	.short	(.L_255 - .L_254)
.L_254:
        /*009c*/ 	.word	0x00000008
.L_255:


//--------------------- .nv.info.add_n_1793_to_2048__kernel --------------------------
	.section	.nv.info.add_n_1793_to_2048__kernel,"",@"SHT_CUDA_INFO"
	.sectionflags	@""
	.align	4


	//----- nvinfo : EIATTR_CUDA_API_VERSION
	.align		4
        /*0000*/ 	.byte	0x04, 0x37
        /*0002*/ 	.short	(.L_257 - .L_256)
.L_256:
        /*0004*/ 	.word	0x00000082


	//----- nvinfo : EIATTR_KPARAM_INFO
	.align		4
.L_257:
        /*0008*/ 	.byte	0x04, 0x17
        /*000a*/ 	.short	(.L_259 - .L_258)
.L_258:
        /*000c*/ 	.word	0x00000000
        /*0010*/ 	.short	0x0003
        /*0012*/ 	.short	0x0018
        /*0014*/ 	.byte	0x00, 0xf0, 0x21, 0x00


	//----- nvinfo : EIATTR_KPARAM_INFO
	.align		4
.L_259:
        /*0018*/ 	.byte	0x04, 0x17
        /*001a*/ 	.short	(.L_261 - .L_260)
.L_260:
        /*001c*/ 	.word	0x00000000
        /*0020*/ 	.short	0x0002
        /*0022*/ 	.short	0x0010
        /*0024*/ 	.byte	0x00, 0xf5, 0x21, 0x00


	//----- nvinfo : EIATTR_KPARAM_INFO
	.align		4
.L_261:
        /*0028*/ 	.byte	0x04, 0x17
        /*002a*/ 	.short	(.L_263 - .L_262)
.L_262:
        /*002c*/ 	.word	0x00000000
        /*0030*/ 	.short	0x0001
        /*0032*/ 	.short	0x0008
        /*0034*/ 	.byte	0x00, 0xf5, 0x21, 0x00


	//----- nvinfo : EIATTR_KPARAM_INFO
	.align		4
.L_263:
        /*0038*/ 	.byte	0x04, 0x17
        /*003a*/ 	.short	(.L_265 - .L_264)
.L_264:
        /*003c*/ 	.word	0x00000000
        /*0040*/ 	.short	0x0000
        /*0042*/ 	.short	0x0000
        /*0044*/ 	.byte	0x00, 0xf5, 0x21, 0x00


	//----- nvinfo : EIATTR_SPARSE_MMA_MASK
	.align		4
.L_265:
        /*0048*/ 	.byte	0x03, 0x50
        /*004a*/ 	.short	0x0000


	//----- nvinfo : EIATTR_MAXREG_COUNT
	.align		4
        /*004c*/ 	.byte	0x03, 0x1b
        /*004e*/ 	.short	0x00ff


	//----- nvinfo : EIATTR_MERCURY_ISA_VERSION
	.align		4
        /*0050*/ 	.byte	0x03, 0x5f
        /*0052*/ 	.short	0x0101


	//----- nvinfo : EIATTR_VRC_CTA_INIT_COUNT
	.align		4
        /*0054*/ 	.byte	0x02, 0x4a
	.zero		1
	.zero		1


	//----- nvinfo : EIATTR_EXIT_INSTR_OFFSETS
	.align		4
        /*0058*/ 	.byte	0x04, 0x1c
        /*005a*/ 	.short	(.L_267 - .L_266)


	//   ....[0]....
.L_266:
        /*005c*/ 	.word	0x00000080


	//   ....[1]....
        /*0060*/ 	.word	0x00000700


	//   ....[2]....
        /*0064*/ 	.word	0x00000b10


	//   ....[3]....
        /*0068*/ 	.word	0x00000b80


	//   ....[4]....
        /*006c*/ 	.word	0x00000ce0


	//----- nvinfo : EIATTR_MAX_THREADS
	.align		4
.L_267:
        /*0070*/ 	.byte	0x04, 0x05
        /*0072*/ 	.short	(.L_269 - .L_268)
.L_268:
        /*0074*/ 	.word	0x00000100
        /*0078*/ 	.word	0x00000001
        /*007c*/ 	.word	0x00000001


	//----- nvinfo : EIATTR_CRS_STACK_SIZE
	.align		4
.L_269:
        /*0080*/ 	.byte	0x04, 0x1e
        /*0082*/ 	.short	(.L_271 - .L_270)
.L_270:
        /*0084*/ 	.word	0x00000000


	//----- nvinfo : EIATTR_CBANK_PARAM_SIZE
	.align		4
.L_271:
        /*0088*/ 	.byte	0x03, 0x19
        /*008a*/ 	.short	0x0020


	//----- nvinfo : EIATTR_PARAM_CBANK
	.align		4
        /*008c*/ 	.byte	0x04, 0x0a
        /*008e*/ 	.short	(.L_273 - .L_272)
	.align		4
.L_272:
        /*0090*/ 	.word	index@(.nv.constant0.add_n_1793_to_2048__kernel)
        /*0094*/ 	.short	0x0380
        /*0096*/ 	.short	0x0020


	//----- nvinfo : EIATTR_SW_WAR
	.align		4
.L_273:
        /*0098*/ 	.byte	0x04, 0x36
        /*009a*/ 	.short	(.L_275 - .L_274)
.L_274:
        /*009c*/ 	.word	0x00000008
.L_275:


//--------------------- .nv.info.add_n_1537_to_1792__kernel --------------------------
	.section	.nv.info.add_n_1537_to_1792__kernel,"",@"SHT_CUDA_INFO"
	.sectionflags	@""
	.align	4


	//----- nvinfo : EIATTR_CUDA_API_VERSION
	.align		4
        /*0000*/ 	.byte	0x04, 0x37
        /*0002*/ 	.short	(.L_277 - .L_276)
.L_276:
        /*0004*/ 	.word	0x00000082


	//----- nvinfo : EIATTR_KPARAM_INFO
	.align		4
.L_277:
        /*0008*/ 	.byte	0x04, 0x17
        /*000a*/ 	.short	(.L_279 - .L_278)
.L_278:
        /*000c*/ 	.word	0x00000000
        /*0010*/ 	.short	0x0003
        /*0012*/ 	.short	0x0018
        /*0014*/ 	.byte	0x00, 0xf0, 0x21, 0x00


	//----- nvinfo : EIATTR_KPARAM_INFO
	.align		4
.L_279:
        /*0018*/ 	.byte	0x04, 0x17
        /*001a*/ 	.short	(.L_281 - .L_280)
.L_280:
        /*001c*/ 	.word	0x00000000
        /*0020*/ 	.short	0x0002
        /*0022*/ 	.short	0x0010
        /*0024*/ 	.byte	0x00, 0xf5, 0x21, 0x00


	//----- nvinfo : EIATTR_KPARAM_INFO
	.align		4
.L_281:
        /*0028*/ 	.byte	0x04, 0x17
        /*002a*/ 	.short	(.L_283 - .L_282)
.L_282:
        /*002c*/ 	.word	0x00000000
        /*0030*/ 	.short	0x0001
        /*0032*/ 	.short	0x0008
        /*0034*/ 	.byte	0x00, 0xf5, 0x21, 0x00


	//----- nvinfo : EIATTR_KPARAM_INFO
	.align		4
.L_283:
        /*0038*/ 	.byte	0x04, 0x17
        /*003a*/ 	.short	(.L_285 - .L_284)
.L_284:
        /*003c*/ 	.word	0x00000000
        /*0040*/ 	.short	0x0000
        /*0042*/ 	.short	0x0000
        /*0044*/ 	.byte	0x00, 0xf5, 0x21, 0x00


	//----- nvinfo : EIATTR_SPARSE_MMA_MASK
	.align		4
.L_285:
        /*0048*/ 	.byte	0x03, 0x50
        /*004a*/ 	.short	0x0000


	//----- nvinfo : EIATTR_MAXREG_COUNT
	.align		4
        /*004c*/ 	.byte	0x03, 0x1b
        /*004e*/ 	.short	0x00ff


	//----- nvinfo : EIATTR_MERCURY_ISA_VERSION
	.align		4
        /*0050*/ 	.byte	0x03, 0x5f
        /*0052*/ 	.short	0x0101


	//----- nvinfo : EIATTR_VRC_CTA_INIT_COUNT
	.align		4
        /*0054*/ 	.byte	0x02, 0x4a
	.zero		1
	.zero		1


	//----- nvinfo : EIATTR_EXIT_INSTR_OFFSETS
	.align		4
        /*0058*/ 	.byte	0x04, 0x1c
        /*005a*/ 	.short	(.L_287 - .L_286)


	//   ....[0]....
.L_286:
        /*005c*/ 	.word	0x000001a0


	//   ....[1]....
        /*0060*/ 	.word	0x00000840


	//   ....[2]....
        /*0064*/ 	.word	0x00000c70


	//   ....[3]....
        /*0068*/ 	.word	0x00000ce0


	//   ....[4]....
        /*006c*/ 	.word	0x00000e40


	//----- nvinfo : EIATTR_MAX_THREADS
	.align		4
.L_287:
        /*0070*/ 	.byte	0x04, 0x05
        /*0072*/ 	.short	(.L_289 - .L_288)
.L_288:
        /*0074*/ 	.word	0x00000100
        /*0078*/ 	.word	0x00000001
        /*007c*/ 	.word	0x00000001


	//----- nvinfo : EIATTR_CRS_STACK_SIZE
	.align		4
.L_289:
        /*0080*/ 	.byte	0x04, 0x1e
        /*0082*/ 	.short	(.L_291 - .L_290)
.L_290:
        /*0084*/ 	.word	0x00000000


	//----- nvinfo : EIATTR_CBANK_PARAM_SIZE
	.align		4
.L_291:
        /*0088*/ 	.byte	0x03, 0x19
        /*008a*/ 	.short	0x0020


	//----- nvinfo : EIATTR_PARAM_CBANK
	.align		4
        /*008c*/ 	.byte	0x04, 0x0a
        /*008e*/ 	.short	(.L_293 - .L_292)
	.align		4
.L_292:
        /*0090*/ 	.word	index@(.nv.constant0.add_n_1537_to_1792__kernel)
        /*0094*/ 	.short	0x0380
        /*0096*/ 	.short	0x0020


	//----- nvinfo : EIATTR_SW_WAR
	.align		4
.L_293:
        /*0098*/ 	.byte	0x04, 0x36
        /*009a*/ 	.short	(.L_295 - .L_294)
.L_294:
        /*009c*/ 	.word	0x00000008
.L_295:


//--------------------- .nv.info.add_n_1281_to_1536__kernel --------------------------
	.section	.nv.info.add_n_1281_to_1536__kernel,"",@"SHT_CUDA_INFO"
	.sectionflags	@""
	.align	4


	//----- nvinfo : EIATTR_CUDA_API_VERSION
	.align		4
        /*0000*/ 	.byte	0x04, 0x37
        /*0002*/ 	.short	(.L_297 - .L_296)
.L_296:
        /*0004*/ 	.word	0x00000082


	//----- nvinfo : EIATTR_KPARAM_INFO
	.align		4
.L_297:
        /*0008*/ 	.byte	0x04, 0x17
        /*000a*/ 	.short	(.L_299 - .L_298)
.L_298:
        /*000c*/ 	.word	0x00000000
        /*0010*/ 	.short	0x0003
        /*0012*/ 	.short	0x0018
        /*0014*/ 	.byte	0x00, 0xf0, 0x21, 0x00


	//----- nvinfo : EIATTR_KPARAM_INFO
	.align		4
.L_299:
        /*0018*/ 	.byte	0x04, 0x17
        /*001a*/ 	.short	(.L_301 - .L_300)
.L_300:
        /*001c*/ 	.word	0x00000000
        /*0020*/ 	.short	0x0002
        /*0022*/ 	.short	0x0010
        /*0024*/ 	.byte	0x00, 0xf5, 0x21, 0x00


	//----- nvinfo : EIATTR_KPARAM_INFO
	.align		4
.L_301:
        /*0028*/ 	.byte	0x04, 0x17
        /*002a*/ 	.short	(.L_303 - .L_302)
.L_302:
        /*002c*/ 	.word	0x00000000
        /*0030*/ 	.short	0x0001
        /*0032*/ 	.short	0x0008
        /*0034*/ 	.byte	0x00, 0xf5, 0x21, 0x00


	//----- nvinfo : EIATTR_KPARAM_INFO
	.align		4
.L_303:
        /*0038*/ 	.byte	0x04, 0x17
        /*003a*/ 	.short	(.L_305 - .L_304)
.L_304:
        /*003c*/ 	.word	0x00000000
        /*0040*/ 	.short	0x0000
        /*0042*/ 	.short	0x0000
        /*0044*/ 	.byte	0x00, 0xf5, 0x21, 0x00


	//----- nvinfo : EIATTR_SPARSE_MMA_MASK
	.align		4
.L_305:
        /*0048*/ 	.byte	0x03, 0x50
        /*004a*/ 	.short	0x0000


	//----- nvinfo : EIATTR_MAXREG_COUNT
	.align		4
        /*004c*/ 	.byte	0x03, 0x1b
        /*004e*/ 	.short	0x00ff


	//----- nvinfo : EIATTR_MERCURY_ISA_VERSION
	.align		4
        /*0050*/ 	.byte	0x03, 0x5f
        /*0052*/ 	.short	0x0101


	//----- nvinfo : EIATTR_VRC_CTA_INIT_COUNT
	.align		4
        /*0054*/ 	.byte	0x02, 0x4a
	.zero		1
	.zero		1


	//----- nvinfo : EIATTR_EXIT_INSTR_OFFSETS
	.align		4
        /*0058*/ 	.byte	0x04, 0x1c
        /*005a*/ 	.short	(.L_307 - .L_306)


	//   ....[0]....
.L_306:
        /*005c*/ 	.word	0x000001a0


	//   ....[1]....
        /*0060*/ 	.word	0x00000840


	//   ....[2]....
        /*0064*/ 	.word	0x00000c70


	//   ....[3]....
        /*0068*/ 	.word	0x00000ce0


	//   ....[4]....
        /*006c*/ 	.word	0x00000e40


	//----- nvinfo : EIATTR_MAX_THREADS
	.align		4
.L_307:
        /*0070*/ 	.byte	0x04, 0x05
        /*0072*/ 	.short	(.L_309 - .L_308)
.L_308:
        /*0074*/ 	.word	0x00000100
        /*0078*/ 	.word	0x00000001
        /*007c*/ 	.word	0x00000001


	//----- nvinfo : EIATTR_CRS_STACK_SIZE
	.align		4
.L_309:
        /*0080*/ 	.byte	0x04, 0x1e
        /*0082*/ 	.short	(.L_311 - .L_310)
.L_310:
        /*0084*/ 	.word	0x00000000


	//----- nvinfo : EIATTR_CBANK_PARAM_SIZE
	.align		4
.L_311:
        /*0088*/ 	.byte	0x03, 0x19
        /*008a*/ 	.short	0x0020


	//----- nvinfo : EIATTR_PARAM_CBANK
	.align		4
        /*008c*/ 	.byte	0x04, 0x0a
        /*008e*/ 	.short	(.L_313 - .L_312)
	.align		4
.L_312:
        /*0090*/ 	.word	index@(.nv.constant0.add_n_1281_to_1536__kernel)
        /*0094*/ 	.short	0x0380
        /*0096*/ 	.short	0x0020


	//----- nvinfo : EIATTR_SW_WAR
	.align		4
.L_313:
        /*0098*/ 	.byte	0x04, 0x36
        /*009a*/ 	.short	(.L_315 - .L_314)
.L_314:
        /*009c*/ 	.word	0x00000008
.L_315:


//--------------------- .nv.info.add_n_1025_to_1280__kernel --------------------------
	.section	.nv.info.add_n_1025_to_1280__kernel,"",@"SHT_CUDA_INFO"
	.sectionflags	@""
	.align	4


	//----- nvinfo : EIATTR_CUDA_API_VERSION
	.align		4
        /*0000*/ 	.byte	0x04, 0x37
        /*0002*/ 	.short	(.L_317 - .L_316)
.L_316:
        /*0004*/ 	.word	0x00000082


	//----- nvinfo : EIATTR_KPARAM_INFO
	.align		4
.L_317:
        /*0008*/ 	.byte	0x04, 0x17
        /*000a*/ 	.short	(.L_319 - .L_318)
.L_318:
        /*000c*/ 	.word	0x00000000
        /*0010*/ 	.short	0x0003
        /*0012*/ 	.short	0x0018
        /*0014*/ 	.byte	0x00, 0xf0, 0x21, 0x00


	//----- nvinfo : EIATTR_KPARAM_INFO
	.align		4
.L_319:
        /*0018*/ 	.byte	0x04, 0x17
        /*001a*/ 	.short	(.L_321 - .L_320)
.L_320:
        /*001c*/ 	.word	0x00000000
        /*0020*/ 	.short	0x0002
        /*0022*/ 	.short	0x0010
        /*0024*/ 	.byte	0x00, 0xf5, 0x21, 0x00


	//----- nvinfo : EIATTR_KPARAM_INFO
	.align		4
.L_321:
        /*0028*/ 	.byte	0x04, 0x17
        /*002a*/ 	.short	(.L_323 - .L_322)
.L_322:
        /*002c*/ 	.word	0x00000000
        /*0030*/ 	.short	0x0001
        /*0032*/ 	.short	0x0008
        /*0034*/ 	.byte	0x00, 0xf5, 0x21, 0x00


	//----- nvinfo : EIATTR_KPARAM_INFO
	.align		4
.L_323:
        /*0038*/ 	.byte	0x04, 0x17
        /*003a*/ 	.short	(.L_325 - .L_324)
.L_324:
        /*003c*/ 	.word	0x00000000
        /*0040*/ 	.short	0x0000
        /*0042*/ 	.short	0x0000
        /*0044*/ 	.byte	0x00, 0xf5, 0x21, 0x00


	//----- nvinfo : EIATTR_SPARSE_MMA_MASK
	.align		4
.L_325:
        /*0048*/ 	.byte	0x03, 0x50
        /*004a*/ 	.short	0x0000


	//----- nvinfo : EIATTR_MAXREG_COUNT
	.align		4
        /*004c*/ 	.byte	0x03, 0x1b
        /*004e*/ 	.short	0x00ff


	//----- nvinfo : EIATTR_MERCURY_ISA_VERSION
	.align		4
        /*0050*/ 	.byte	0x03, 0x5f
        /*0052*/ 	.short	0x0101


	//----- nvinfo : EIATTR_VRC_CTA_INIT_COUNT
	.align		4
        /*0054*/ 	.byte	0x02, 0x4a
	.zero		1
	.zero		1


	//----- nvinfo : EIATTR_EXIT_INSTR_OFFSETS
	.align		4
        /*0058*/ 	.byte	0x04, 0x1c
        /*005a*/ 	.short	(.L_327 - .L_326)


	//   ....[0]....
.L_326:
        /*005c*/ 	.word	0x000001a0


	//   ....[1]....
        /*0060*/ 	.word	0x00000840


	//   ....[2]....
        /*0064*/ 	.word	0x00000c70


	//   ....[3]....
        /*0068*/ 	.word	0x00000ce0


	//   ....[4]....
        /*006c*/ 	.word	0x00000e40


	//----- nvinfo : EIATTR_MAX_THREADS
	.align		4
.L_327:
        /*0070*/ 	.byte	0x04, 0x05
        /*0072*/ 	.short	(.L_329 - .L_328)
.L_328:
        /*0074*/ 	.word	0x00000100
        /*0078*/ 	.word	0x00000001
        /*007c*/ 	.word	0x00000001


	//----- nvinfo : EIATTR_CRS_STACK_SIZE
	.align		4
.L_329:
        /*0080*/ 	.byte	0x04, 0x1e
        /*0082*/ 	.short	(.L_331 - .L_330)
.L_330:
        /*0084*/ 	.word	0x00000000


	//----- nvinfo : EIATTR_CBANK_PARAM_SIZE
	.align		4
.L_331:
        /*0088*/ 	.byte	0x03, 0x19
        /*008a*/ 	.short	0x0020


	//----- nvinfo : EIATTR_PARAM_CBANK
	.align		4
        /*008c*/ 	.byte	0x04, 0x0a
        /*008e*/ 	.short	(.L_333 - .L_332)
	.align		4
.L_332:
        /*0090*/ 	.word	index@(.nv.constant0.add_n_1025_to_1280__kernel)
        /*0094*/ 	.short	0x0380
        /*0096*/ 	.short	0x0020


	//----- nvinfo : EIATTR_SW_WAR
	.align		4
.L_333:
        /*0098*/ 	.byte	0x04, 0x36
        /*009a*/ 	.short	(.L_335 - .L_334)
.L_334:
        /*009c*/ 	.word	0x00000008
.L_335:


//--------------------- .nv.info.add_n_769_to_1024__kernel --------------------------
	.section	.nv.info.add_n_769_to_1024__kernel,"",@"SHT_CUDA_INFO"
	.sectionflags	@""
	.align	4


	//----- nvinfo : EIATTR_CUDA_API_VERSION
	.align		4
        /*0000*/ 	.byte	0x04, 0x37
        /*0002*/ 	.short	(.L_337 - .L_336)
.L_336:
        /*0004*/ 	.word	0x00000082


	//----- nvinfo : EIATTR_KPARAM_INFO
	.align		4
.L_337:
        /*0008*/ 	.byte	0x04, 0x17
        /*000a*/ 	.short	(.L_339 - .L_338)
.L_338:
        /*000c*/ 	.word	0x00000000
        /*0010*/ 	.short	0x0003
        /*0012*/ 	.short	0x0018
        /*0014*/ 	.byte	0x00, 0xf0, 0x21, 0x00


	//----- nvinfo : EIATTR_KPARAM_INFO
	.align		4
.L_339:
        /*0018*/ 	.byte	0x04, 0x17
        /*001a*/ 	.short	(.L_341 - .L_340)
.L_340:
        /*001c*/ 	.word	0x00000000
        /*0020*/ 	.short	0x0002
        /*0022*/ 	.short	0x0010
        /*0024*/ 	.byte	0x00, 0xf5, 0x21, 0x00


	//----- nvinfo : EIATTR_KPARAM_INFO
	.align		4
.L_341:
        /*0028*/ 	.byte	0x04, 0x17
        /*002a*/ 	.short	(.L_343 - .L_342)
.L_342:
        /*002c*/ 	.word	0x00000000
        /*0030*/ 	.short	0x0001
        /*0032*/ 	.short	0x0008
        /*0034*/ 	.byte	0x00, 0xf5, 0x21, 0x00


	//----- nvinfo : EIATTR_KPARAM_INFO
	.align		4
.L_343:
        /*0038*/ 	.byte	0x04, 0x17
        /*003a*/ 	.short	(.L_345 - .L_344)
.L_344:
        /*003c*/ 	.word	0x00000000
        /*0040*/ 	.short	0x0000
        /*0042*/ 	.short	0x0000
        /*0044*/ 	.byte	0x00, 0xf5, 0x21, 0x00


	//----- nvinfo : EIATTR_SPARSE_MMA_MASK
	.align		4
.L_345:
        /*0048*/ 	.byte	0x03, 0x50
        /*004a*/ 	.short	0x0000


	//----- nvinfo : EIATTR_MAXREG_COUNT
	.align		4
        /*004c*/ 	.byte	0x03, 0x1b
        /*004e*/ 	.short	0x00ff


	//----- nvinfo : EIATTR_MERCURY_ISA_VERSION
	.align		4
        /*0050*/ 	.byte	0x03, 0x5f
        /*0052*/ 	.short	0x0101


	//----- nvinfo : EIATTR_VRC_CTA_INIT_COUNT
	.align		4
        /*0054*/ 	.byte	0x02, 0x4a
	.zero		1
	.zero		1


	//----- nvinfo : EIATTR_EXIT_INSTR_OFFSETS
	.align		4
        /*0058*/ 	.byte	0x04, 0x1c
        /*005a*/ 	.short	(.L_347 - .L_346)


	//   ....[0]....
.L_346:
        /*005c*/ 	.word	0x00000080


	//   ....[1]....
        /*0060*/ 	.word	0x00000700


	//   ....[2]....
        /*0064*/ 	.word	0x00000b10


	//   ....[3]....
        /*0068*/ 	.word	0x00000b80


	//   ....[4]....
        /*006c*/ 	.word	0x00000ce0


	//----- nvinfo : EIATTR_MAX_THREADS
	.align		4
.L_347:
        /*0070*/ 	.byte	0x04, 0x05
        /*0072*/ 	.short	(.L_349 - .L_348)
.L_348:
        /*0074*/ 	.word	0x00000100
        /*0078*/ 	.word	0x00000001
        /*007c*/ 	.word	0x00000001


	//----- nvinfo : EIATTR_CRS_STACK_SIZE
	.align		4
.L_349:
        /*0080*/ 	.byte	0x04, 0x1e
        /*0082*/ 	.short	(.L_351 - .L_350)
.L_350:
        /*0084*/ 	.word	0x00000000


	//----- nvinfo : EIATTR_CBANK_PARAM_SIZE
	.align		4
.L_351:
        /*0088*/ 	.byte	0x03, 0x19
        /*008a*/ 	.short	0x0020


	//----- nvinfo : EIATTR_PARAM_CBANK
	.align		4
        /*008c*/ 	.byte	0x04, 0x0a
        /*008e*/ 	.short	(.L_353 - .L_352)
	.align		4
.L_352:
        /*0090*/ 	.word	index@(.nv.constant0.add_n_769_to_1024__kernel)
        /*0094*/ 	.short	0x0380
        /*0096*/ 	.short	0x0020


	//----- nvinfo : EIATTR_SW_WAR
	.align		4
.L_353:
        /*0098*/ 	.byte	0x04, 0x36
        /*009a*/ 	.short	(.L_355 - .L_354)
.L_354:
        /*009c*/ 	.word	0x00000008
.L_355:


//--------------------- .nv.info.add_n_513_to_768__kernel --------------------------
	.section	.nv.info.add_n_513_to_768__kernel,"",@"SHT_CUDA_INFO"
	.sectionflags	@""
	.align	4


	//----- nvinfo : EIATTR_CUDA_API_VERSION
	.align		4
        /*0000*/ 	.byte	0x04, 0x37
        /*0002*/ 	.short	(.L_357 - .L_356)
.L_356:
        /*0004*/ 	.word	0x00000082


	//----- nvinfo : EIATTR_KPARAM_INFO
	.align		4
.L_357:
        /*0008*/ 	.byte	0x04, 0x17
        /*000a*/ 	.short	(.L_359 - .L_358)
.L_358:
        /*000c*/ 	.word	0x00000000
        /*0010*/ 	.short	0x0003
        /*0012*/ 	.short	0x0018
        /*0014*/ 	.byte	0x00, 0xf0, 0x21, 0x00


	//----- nvinfo : EIATTR_KPARAM_INFO
	.align		4
.L_359:
        /*0018*/ 	.byte	0x04, 0x17
        /*001a*/ 	.short	(.L_361 - .L_360)
.L_360:
        /*001c*/ 	.word	0x00000000
        /*0020*/ 	.short	0x0002
        /*0022*/ 	.short	0x0010
        /*0024*/ 	.byte	0x00, 0xf5, 0x21, 0x00


	//----- nvinfo : EIATTR_KPARAM_INFO
	.align		4
.L_361:
        /*0028*/ 	.byte	0x04, 0x17
        /*002a*/ 	.short	(.L_363 - .L_362)
.L_362:
        /*002c*/ 	.word	0x00000000
        /*0030*/ 	.short	0x0001
        /*0032*/ 	.short	0x0008
        /*0034*/ 	.byte	0x00, 0xf5, 0x21, 0x00


	//----- nvinfo : EIATTR_KPARAM_INFO
	.align		4
.L_363:
        /*0038*/ 	.byte	0x04, 0x17
        /*003a*/ 	.short	(.L_365 - .L_364)
.L_364:
        /*003c*/ 	.word	0x00000000
        /*0040*/ 	.short	0x0000
        /*0042*/ 	.short	0x0000
        /*0044*/ 	.byte	0x00, 0xf5, 0x21, 0x00


	//----- nvinfo : EIATTR_SPARSE_MMA_MASK
	.align		4
.L_365:
        /*0048*/ 	.byte	0x03, 0x50
        /*004a*/ 	.short	0x0000


	//----- nvinfo : EIATTR_MAXREG_COUNT
	.align		4
        /*004c*/ 	.byte	0x03, 0x1b
        /*004e*/ 	.short	0x00ff


	//----- nvinfo : EIATTR_MERCURY_ISA_VERSION
	.align		4
        /*0050*/ 	.byte	0x03, 0x5f
        /*0052*/ 	.short	0x0101


	//----- nvinfo : EIATTR_VRC_CTA_INIT_COUNT
	.align		4
        /*0054*/ 	.byte	0x02, 0x4a
	.zero		1
	.zero		1


	//----- nvinfo : EIATTR_EXIT_INSTR_OFFSETS
	.align		4
        /*0058*/ 	.byte	0x04, 0x1c
        /*005a*/ 	.short	(.L_367 - .L_366)


	//   ....[0]....
.L_366:
        /*005c*/ 	.word	0x000001a0


	//   ....[1]....
        /*0060*/ 	.word	0x00000840


	//   ....[2]....
        /*0064*/ 	.word	0x00000c70


	//   ....[3]....
        /*0068*/ 	.word	0x00000ce0


	//   ....[4]....
        /*006c*/ 	.word	0x00000e40


	//----- nvinfo : EIATTR_MAX_THREADS
	.align		4
.L_367:
        /*0070*/ 	.byte	0x04, 0x05
        /*0072*/ 	.short	(.L_369 - .L_368)
.L_368:
        /*0074*/ 	.word	0x00000100
        /*0078*/ 	.word	0x00000001
        /*007c*/ 	.word	0x00000001


	//----- nvinfo : EIATTR_CRS_STACK_SIZE
	.align		4
.L_369:
        /*0080*/ 	.byte	0x04, 0x1e
        /*0082*/ 	.short	(.L_371 - .L_370)
.L_370:
        /*0084*/ 	.word	0x00000000


	//----- nvinfo : EIATTR_CBANK_PARAM_SIZE
	.align		4
.L_371:
        /*0088*/ 	.byte	0x03, 0x19
        /*008a*/ 	.short	0x0020


	//----- nvinfo : EIATTR_PARAM_CBANK
	.align		4
        /*008c*/ 	.byte	0x04, 0x0a
        /*008e*/ 	.short	(.L_373 - .L_372)
	.align		4
.L_372:
        /*0090*/ 	.word	index@(.nv.constant0.add_n_513_to_768__kernel)
        /*0094*/ 	.short	0x0380
        /*0096*/ 	.short	0x0020


	//----- nvinfo : EIATTR_SW_WAR
	.align		4
.L_373:
        /*0098*/ 	.byte	0x04, 0x36
        /*009a*/ 	.short	(.L_375 - .L_374)
.L_374:
        /*009c*/ 	.word	0x00000008
.L_375:


//--------------------- .nv.info.add_n_257_to_512__kernel --------------------------
	.section	.nv.info.add_n_257_to_512__kernel,"",@"SHT_CUDA_INFO"
	.sectionflags	@""
	.align	4


	//----- nvinfo : EIATTR_CUDA_API_VERSION
	.align		4
        /*0000*/ 	.byte	0x04, 0x37
        /*0002*/ 	.short	(.L_377 - .L_376)
.L_376:
        /*0004*/ 	.word	0x00000082


	//----- nvinfo : EIATTR_KPARAM_INFO
	.align		4
.L_377:
        /*0008*/ 	.byte	0x04, 0x17
        /*000a*/ 	.short	(.L_379 - .L_378)
.L_378:
        /*000c*/ 	.word	0x00000000
        /*0010*/ 	.short	0x0003
        /*0012*/ 	.short	0x0018
        /*0014*/ 	.byte	0x00, 0xf0, 0x21, 0x00


	//----- nvinfo : EIATTR_KPARAM_INFO
	.align		4
.L_379:
        /*0018*/ 	.byte	0x04, 0x17
        /*001a*/ 	.short	(.L_381 - .L_380)
.L_380:
        /*001c*/ 	.word	0x00000000
        /*0020*/ 	.short	0x0002
        /*0022*/ 	.short	0x0010
        /*0024*/ 	.byte	0x00, 0xf5, 0x21, 0x00


	//----- nvinfo : EIATTR_KPARAM_INFO
	.align		4
.L_381:
        /*0028*/ 	.byte	0x04, 0x17
        /*002a*/ 	.short	(.L_383 - .L_382)
.L_382:
        /*002c*/ 	.word	0x00000000
        /*0030*/ 	.short	0x0001
        /*0032*/ 	.short	0x0008
        /*0034*/ 	.byte	0x00, 0xf5, 0x21, 0x00


	//----- nvinfo : EIATTR_KPARAM_INFO
	.align		4
.L_383:
        /*0038*/ 	.byte	0x04, 0x17
        /*003a*/ 	.short	(.L_385 - .L_384)
.L_384:
        /*003c*/ 	.word	0x00000000
        /*0040*/ 	.short	0x0000
        /*0042*/ 	.short	0x0000
        /*0044*/ 	.byte	0x00, 0xf5, 0x21, 0x00


	//----- nvinfo : EIATTR_SPARSE_MMA_MASK
	.align		4
.L_385:
        /*0048*/ 	.byte	0x03, 0x50
        /*004a*/ 	.short	0x0000


	//----- nvinfo : EIATTR_MAXREG_COUNT
	.align		4
        /*004c*/ 	.byte	0x03, 0x1b
        /*004e*/ 	.short	0x00ff


	//----- nvinfo : EIATTR_MERCURY_ISA_VERSION
	.align		4
        /*0050*/ 	.byte	0x03, 0x5f
        /*0052*/ 	.short	0x0101


	//----- nvinfo : EIATTR_VRC_CTA_INIT_COUNT
	.align		4
        /*0054*/ 	.byte	0x02, 0x4a
	.zero		1
	.zero		1


	//----- nvinfo : EIATTR_EXIT_INSTR_OFFSETS
	.align		4
        /*0058*/ 	.byte	0x04, 0x1c
        /*005a*/ 	.short	(.L_387 - .L_386)


	//   ....[0]....
.L_386:
        /*005c*/ 	.word	0x00000080


	//   ....[1]....
        /*0060*/ 	.word	0x00000700


	//   ....[2]....
        /*0064*/ 	.word	0x00000b10


	//   ....[3]....
        /*0068*/ 	.word	0x00000b80


	//   ....[4]....
        /*006c*/ 	.word	0x00000ce0


	//----- nvinfo : EIATTR_MAX_THREADS
	.align		4
.L_387:
        /*0070*/ 	.byte	0x04, 0x05
        /*0072*/ 	.short	(.L_389 - .L_388)
.L_388:
        /*0074*/ 	.word	0x00000100
        /*0078*/ 	.word	0x00000001
        /*007c*/ 	.word	0x00000001


	//----- nvinfo : EIATTR_CRS_STACK_SIZE
	.align		4
.L_389:
        /*0080*/ 	.byte	0x04, 0x1e
        /*0082*/ 	.short	(.L_391 - .L_390)
.L_390:
        /*0084*/ 	.word	0x00000000


	//----- nvinfo : EIATTR_CBANK_PARAM_SIZE
	.align		4
.L_391:
        /*0088*/ 	.byte	0x03, 0x19
        /*008a*/ 	.short	0x0020


	//----- nvinfo : EIATTR_PARAM_CBANK
	.align		4
        /*008c*/ 	.byte	0x04, 0x0a
        /*008e*/ 	.short	(.L_393 - .L_392)
	.align		4
.L_392:
        /*0090*/ 	.word	index@(.nv.constant0.add_n_257_to_512__kernel)
        /*0094*/ 	.short	0x0380
        /*0096*/ 	.short	0x0020


	//----- nvinfo : EIATTR_SW_WAR
	.align		4
.L_393:
        /*0098*/ 	.byte	0x04, 0x36
        /*009a*/ 	.short	(.L_395 - .L_394)
.L_394:
        /*009c*/ 	.word	0x00000008
.L_395:


//--------------------- .nv.info.add_n_1_to_256__kernel --------------------------
	.section	.nv.info.add_n_1_to_256__kernel,"",@"SHT_CUDA_INFO"
	.sectionflags	@""
	.align	4


	//----- nvinfo : EIATTR_CUDA_API_VERSION
	.align		4
        /*0000*/ 	.byte	0x04, 0x37
        /*0002*/ 	.short	(.L_397 - .L_396)
.L_396:
        /*0004*/ 	.word	0x00000082


	//----- nvinfo : EIATTR_KPARAM_INFO
	.align		4
.L_397:
        /*0008*/ 	.byte	0x04, 0x17
        /*000a*/ 	.short	(.L_399 - .L_398)
.L_398:
        /*000c*/ 	.word	0x00000000
        /*0010*/ 	.short	0x0003
        /*0012*/ 	.short	0x0018
        /*0014*/ 	.byte	0x00, 0xf0, 0x21, 0x00


	//----- nvinfo : EIATTR_KPARAM_INFO
	.align		4
.L_399:
        /*0018*/ 	.byte	0x04, 0x17
        /*001a*/ 	.short	(.L_401 - .L_400)
.L_400:
        /*001c*/ 	.word	0x00000000
        /*0020*/ 	.short	0x0002
        /*0022*/ 	.short	0x0010
        /*0024*/ 	.byte	0x00, 0xf5, 0x21, 0x00


	//----- nvinfo : EIATTR_KPARAM_INFO
	.align		4
.L_401:
        /*0028*/ 	.byte	0x04, 0x17
        /*002a*/ 	.short	(.L_403 - .L_402)
.L_402:
        /*002c*/ 	.word	0x00000000
        /*0030*/ 	.short	0x0001
        /*0032*/ 	.short	0x0008
        /*0034*/ 	.byte	0x00, 0xf5, 0x21, 0x00


	//----- nvinfo : EIATTR_KPARAM_INFO
	.align		4
.L_403:
        /*0038*/ 	.byte	0x04, 0x17
        /*003a*/ 	.short	(.L_405 - .L_404)
.L_404:
        /*003c*/ 	.word	0x00000000
        /*0040*/ 	.short	0x0000
        /*0042*/ 	.short	0x0000
        /*0044*/ 	.byte	0x00, 0xf5, 0x21, 0x00


	//----- nvinfo : EIATTR_SPARSE_MMA_MASK
	.align		4
.L_405:
        /*0048*/ 	.byte	0x03, 0x50
        /*004a*/ 	.short	0x0000


	//----- nvinfo : EIATTR_MAXREG_COUNT
	.align		4
        /*004c*/ 	.byte	0x03, 0x1b
        /*004e*/ 	.short	0x00ff


	//----- nvinfo : EIATTR_MERCURY_ISA_VERSION
	.align		4
        /*0050*/ 	.byte	0x03, 0x5f
        /*0052*/ 	.short	0x0101


	//----- nvinfo : EIATTR_VRC_CTA_INIT_COUNT
	.align		4
        /*0054*/ 	.byte	0x02, 0x4a
	.zero		1
	.zero		1


	//----- nvinfo : EIATTR_EXIT_INSTR_OFFSETS
	.align		4
        /*0058*/ 	.byte	0x04, 0x1c
        /*005a*/ 	.short	(.L_407 - .L_406)


	//   ....[0]....
.L_406:
        /*005c*/ 	.word	0x00000080


	//   ....[1]....
        /*0060*/ 	.word	0x00000700


	//   ....[2]....
        /*0064*/ 	.word	0x00000b10


	//   ....[3]....
        /*0068*/ 	.word	0x00000b80


	//   ....[4]....
        /*006c*/ 	.word	0x00000ce0


	//----- nvinfo : EIATTR_MAX_THREADS
	.align		4
.L_407:
        /*0070*/ 	.byte	0x04, 0x05
        /*0072*/ 	.short	(.L_409 - .L_408)
.L_408:
        /*0074*/ 	.word	0x00000100
        /*0078*/ 	.word	0x00000001
        /*007c*/ 	.word	0x00000001


	//----- nvinfo : EIATTR_CRS_STACK_SIZE
	.align		4
.L_409:
        /*0080*/ 	.byte	0x04, 0x1e
        /*0082*/ 	.short	(.L_411 - .L_410)
.L_410:
        /*0084*/ 	.word	0x00000000


	//----- nvinfo : EIATTR_CBANK_PARAM_SIZE
	.align		4
.L_411:
        /*0088*/ 	.byte	0x03, 0x19
        /*008a*/ 	.short	0x0020


	//----- nvinfo : EIATTR_PARAM_CBANK
	.align		4
        /*008c*/ 	.byte	0x04, 0x0a
        /*008e*/ 	.short	(.L_413 - .L_412)
	.align		4
.L_412:
        /*0090*/ 	.word	index@(.nv.constant0.add_n_1_to_256__kernel)
        /*0094*/ 	.short	0x0380
        /*0096*/ 	.short	0x0020


	//----- nvinfo : EIATTR_SW_WAR
	.align		4
.L_413:
        /*0098*/ 	.byte	0x04, 0x36
        /*009a*/ 	.short	(.L_415 - .L_414)
.L_414:
        /*009c*/ 	.word	0x00000008
.L_415:


//--------------------- .nv.callgraph             --------------------------
	.section	.nv.callgraph,"",@"SHT_CUDA_CALLGRAPH"
	.align	4
	.sectionentsize	8
	.align		4
        /*0000*/ 	.word	0x00000000
	.align		4
        /*0004*/ 	.word	0xffffffff
	.align		4
        /*0008*/ 	.word	0x00000000
	.align		4
        /*000c*/ 	.word	0xfffffffe
	.align		4
        /*0010*/ 	.word	0x00000000
	.align		4
        /*0014*/ 	.word	0xfffffffd
	.align		4
        /*0018*/ 	.word	0x00000000
	.align		4
        /*001c*/ 	.word	0xfffffffc


//--------------------- .text.add_n_3841_to_4096__kernel --------------------------
	.section	.text.add_n_3841_to_4096__kernel,"ax",@progbits
	.align	128
        .global         add_n_3841_to_4096__kernel
        .type           add_n_3841_to_4096__kernel,@function
        .size           add_n_3841_to_4096__kernel,(.L_x_128 - add_n_3841_to_4096__kernel)
        .other          add_n_3841_to_4096__kernel,@"STO_CUDA_ENTRY STV_DEFAULT"
add_n_3841_to_4096__kernel:
.text.add_n_3841_to_4096__kernel:
[----:B------:R-:W-:Y:S08]  /*0000*/  LDC R1, c[0x0][0x37c] ;  /* 0x0000df00ff017b82 */ /* 0x000ff00000000800 */
[----:B------:R-:W0:Y:S02]  /*0010*/  LDC.64 R8, c[0x0][0x398] ;  /* 0x0000e600ff087b82 */ /* 0x000e240000000a00 */
[----:B0-----:R-:W-:-:S05]  /*0020*/  IADD3 R0, P0, PT, R8, 0xfff, RZ ;  /* 0x00000fff08007810 */ /* 0x001fca0007f1e0ff */
[----:B------:R-:W-:-:S05]  /*0030*/  IMAD.X R3, RZ, RZ, R9, P0 ;  /* 0x000000ffff037224 */ /* 0x000fca00000e0609 */
[--C-:B------:R-:W-:Y:S02]  /*0040*/  SHF.R.S64 R2, R0, 0xc, R3.reuse ;  /* 0x0000000c00027819 */ /* 0x100fe40000001003 */
[----:B------:R-:W-:Y:S02]  /*0050*/  SHF.R.S32.HI R10, RZ, 0xc, R3 ;  /* 0x0000000cff0a7819 */ /* 0x000fe40000011403 */
[----:B------:R-:W-:-:S04]  /*0060*/  ISETP.GE.U32.AND P0, PT, R2, 0x1, PT ;  /* 0x000000010200780c */ /* 0x000fc80003f06070 */
[----:B------:R-:W-:-:S13]  /*0070*/  ISETP.GE.AND.EX P0, PT, R10, RZ, PT, P0 ;  /* 0x000000ff0a00720c */ /* 0x000fda0003f06300 */
[----:B------:R-:W-:Y:S05]  /*0080*/  @!P0 EXIT ;  /* 0x000000000000894d */ /* 0x000fea0003800000 */
[----:B------:R-:W0:Y:S01]  /*0090*/  S2R R28, SR_TID.X ;  /* 0x00000000001c7919 */ /* 0x000e220000002100 */
[----:B------:R-:W1:Y:S01]  /*00a0*/  S2UR UR4, SR_CTAID.X ;  /* 0x00000000000479c3 */ /* 0x000e620000002500 */
[----:B------:R-:W-:Y:S01]  /*00b0*/  ISETP.GE.U32.AND P0, PT, R2, 0x4, PT ;  /* 0x000000040200780c */ /* 0x000fe20003f06070 */
[----:B------:R-:W-:Y:S01]  /*00c0*/  IMAD.MOV.U32 R29, RZ, RZ, RZ ;  /* 0x000000ffff1d7224 */ /* 0x000fe200078e00ff */
[----:B------:R-:W2:Y:S01]  /*00d0*/  LDCU.64 UR6, c[0x0][0x358] ;  /* 0x00006b00ff0677ac */ /* 0x000ea20008000a00 */
[----:B------:R-:W-:Y:S01]  /*00e0*/  IMAD R7, R9, -0x280, RZ ;  /* 0xfffffd8009077824 */ /* 0x000fe200078e02ff */
[C---:B------:R-:W-:Y:S01]  /*00f0*/  ISETP.GE.U32.AND.EX P0, PT, R10.reuse, RZ, PT, P0 ;  /* 0x000000ff0a00720c */ /* 0x040fe20003f06100 */
[----:B------:R-:W-:Y:S02]  /*0100*/  IMAD.MOV.U32 R5, RZ, RZ, RZ ;  /* 0x000000ffff057224 */ /* 0x000fe400078e00ff */
[----:B------:R-:W-:Y:S02]  /*0110*/  IMAD.MOV.U32 R6, RZ, RZ, RZ ;  /* 0x000000ffff067224 */ /* 0x000fe400078e00ff */
[----:B-1----:R-:W-:-:S02]  /*0120*/  IMAD R3, R10, UR4, RZ ;  /* 0x000000040a037c24 */ /* 0x002fc4000f8e02ff */
[----:B------:R-:W-:-:S04]  /*0130*/  IMAD.WIDE.U32 R32, R2, UR4, RZ ;  /* 0x0000000402207c25 */ /* 0x000fc8000f8e00ff */
[----:B------:R-:W-:Y:S02]  /*0140*/  IMAD.IADD R3, R33, 0x1, R3 ;  /* 0x0000000121037824 */ /* 0x000fe400078e0203 */
[----:B0-----:R-:W-:-:S05]  /*0150*/  IMAD.WIDE.U32 R30, R8, -0x280, R28 ;  /* 0xfffffd80081e7825 */ /* 0x001fca00078e001c */
[----:B------:R-:W-:Y:S01]  /*0160*/  IADD3 R4, PT, PT, R31, -R8, R7 ;  /* 0x800000081f047210 */ /* 0x000fe20007ffe007 */
[----:B--2---:R-:W-:Y:S06]  /*0170*/  @!P0 BRA `(.L_x_0) ;  /* 0x0000000400548947 */ /* 0x004fec0003800000 */
[----:B------:R-:W0:Y:S01]  /*0180*/  LDCU.128 UR8, c[0x0][0x380] ;  /* 0x00007000ff0877ac */ /* 0x000e220008000c00 */
[----:B------:R-:W-:Y:S01]  /*0190*/  IMAD.SHL.U32 R16, R32, 0x1000, RZ ;  /* 0x0000100020107824 */ /* 0x000fe200078e00ff */
[----:B------:R-:W-:Y:S01]  /*01a0*/  IADD3 R13, P0, PT, RZ, -R8, RZ ;  /* 0x80000008ff0d7210 */ /* 0x000fe20007f1e0ff */
[----:B------:R-:W-:Y:S01]  /*01b0*/  IMAD.SHL.U32 R5, R28, 0x10, RZ ;  /* 0x000000101c057824 */ /* 0x000fe200078e00ff */
[----:B------:R-:W1:Y:S01]  /*01c0*/  LDCU.64 UR4, c[0x0][0x390] ;  /* 0x00007200ff0477ac */ /* 0x000e620008000a00 */
[C---:B------:R-:W-:Y:S01]  /*01d0*/  IMAD.SHL.U32 R11, R32.reuse, 0x100, RZ ;  /* 0x00000100200b7824 */ /* 0x040fe200078e00ff */
[----:B------:R-:W-:Y:S01]  /*01e0*/  SHF.L.U64.HI R8, R32, 0xc, R3 ;  /* 0x0000000c20087819 */ /* 0x000fe20000010203 */
[----:B------:R-:W-:Y:S01]  /*01f0*/  IMAD.X R21, RZ, RZ, ~R9, P0 ;  /* 0x000000ffff157224 */ /* 0x000fe200000e0e09 */
[----:B------:R-:W-:Y:S02]  /*0200*/  LOP3.LUT R16, R16, R5, RZ, 0xfc, !PT ;  /* 0x0000000510107212 */ /* 0x000fe400078efcff */
[----:B------:R-:W-:Y:S01]  /*0210*/  SHF.R.U32.HI R5, RZ, 0x1c, R28 ;  /* 0x0000001cff057819 */ /* 0x000fe2000001161c */
[----:B------:R-:W-:Y:S01]  /*0220*/  IMAD R21, R21, 0x280, RZ ;  /* 0x0000028015157824 */ /* 0x000fe200078e02ff */
[----:B------:R-:W-:-:S02]  /*0230*/  IADD3 R16, P1, PT, R16, 0x2000, RZ ;  /* 0x0000200010107810 */ /* 0x000fc40007f3e0ff */
[----:B------:R-:W-:Y:S02]  /*0240*/  LOP3.LUT R5, R8, R5, RZ, 0xfc, !PT ;  /* 0x0000000508057212 */ /* 0x000fe400078efcff */
[----:B------:R-:W-:Y:S02]  /*0250*/  SHF.L.U64.HI R7, R32, 0x8, R3 ;  /* 0x0000000820077819 */ /* 0x000fe40000010203 */
[----:B------:R-:W-:Y:S01]  /*0260*/  LOP3.LUT R6, R11, R28, RZ, 0xfc, !PT ;  /* 0x0000001c0b067212 */ /* 0x000fe200078efcff */
[----:B------:R-:W-:Y:S01]  /*0270*/  IMAD.X R35, RZ, RZ, R5, P1 ;  /* 0x000000ffff237224 */ /* 0x000fe200008e0605 */
[C---:B0-----:R-:W-:Y:S02]  /*0280*/  IADD3 R26, P0, PT, R16.reuse, UR10, RZ ;  /* 0x0000000a101a7c10 */ /* 0x041fe4000ff1e0ff */
[----:B------:R-:W-:Y:S01]  /*0290*/  IADD3 R24, P1, PT, R16, UR8, RZ ;  /* 0x0000000810187c10 */ /* 0x000fe2000ff3e0ff */
[----:B------:R-:W-:Y:S01]  /*02a0*/  IMAD.WIDE.U32 R6, R13, 0x280, R6 ;  /* 0x000002800d067825 */ /* 0x000fe200078e0006 */
[----:B------:R-:W-:-:S02]  /*02b0*/  IADD3.X R27, PT, PT, R35, UR11, RZ, P0, !PT ;  /* 0x0000000b231b7c10 */ /* 0x000fc400087fe4ff */
[----:B------:R-:W-:Y:S02]  /*02c0*/  IADD3.X R25, PT, PT, R35, UR9, RZ, P1, !PT ;  /* 0x0000000923197c10 */ /* 0x000fe40008ffe4ff */
[----:B------:R-:W-:Y:S02]  /*02d0*/  IADD3 R22, P0, PT, R6, 0x200, RZ ;  /* 0x0000020006167810 */ /* 0x000fe40007f1e0ff */
[----:B------:R-:W-:Y:S02]  /*02e0*/  LOP3.LUT R5, R2, 0xfffffffc, RZ, 0xc0, !PT ;  /* 0xfffffffc02057812 */ /* 0x000fe400078ec0ff */
[----:B------:R-:W-:Y:S01]  /*02f0*/  LOP3.LUT R6, R10, 0x7fffffff, RZ, 0xc0, !PT ;  /* 0x7fffffff0a067812 */ /* 0x000fe200078ec0ff */
[----:B------:R-:W-:Y:S01]  /*0300*/  IMAD.X R21, R7, 0x1, R21, P0 ;  /* 0x0000000107157824 */ /* 0x000fe200000e0615 */
[----:B-1----:R-:W-:Y:S01]  /*0310*/  IADD3 R16, P1, PT, R16, UR4, RZ ;  /* 0x0000000410107c10 */ /* 0x002fe2000ff3e0ff */
[----:B------:R-:W-:Y:S02]  /*0320*/  IMAD.MOV.U32 R20, RZ, RZ, R5 ;  /* 0x000000ffff147224 */ /* 0x000fe400078e0005 */
[----:B------:R-:W-:Y:S01]  /*0330*/  IMAD.MOV.U32 R7, RZ, RZ, R6 ;  /* 0x000000ffff077224 */ /* 0x000fe200078e0006 */
[----:B------:R-:W-:-:S09]  /*0340*/  IADD3.X R35, PT, PT, R35, UR5, RZ, P1, !PT ;  /* 0x0000000523237c10 */ /* 0x000fd20008ffe4ff */
.L_x_1:
[----:B------:R-:W-:-:S04]  /*0350*/  IADD3 R8, P1, PT, R22, -0x200, RZ ;  /* 0xfffffe0016087810 */ /* 0x000fc80007f3e0ff */
[----:B------:R-:W-:Y:S02]  /*0360*/  ISETP.GT.U32.AND P0, PT, R8, -0x1, PT ;  /* 0xffffffff0800780c */ /* 0x000fe40003f04070 */
[----:B------:R-:W-:-:S04]  /*0370*/  IADD3.X R8, PT, PT, R21, -0x1, RZ, P1, !PT ;  /* 0xffffffff15087810 */ /* 0x000fc80000ffe4ff */
[----:B------:R-:W-:-:S13]  /*0380*/  ISETP.GT.AND.EX P0, PT, R8, -0x1, PT, P0 ;  /* 0xffffffff0800780c */ /* 0x000fda0003f04300 */
[----:B------:R-:W2:Y:S04]  /*0390*/  @!P0 LDG.E.128.CONSTANT R8, desc[UR6][R24.64+-0x2000] ;  /* 0xffe0000618088981 */ /* 0x000ea8000c1e9d00 */
[----:B------:R-:W2:Y:S01]  /*03a0*/  @!P0 LDG.E.128.CONSTANT R12, desc[UR6][R26.64+-0x2000] ;  /* 0xffe000061a0c8981 */ /* 0x000ea2000c1e9d00 */
[----:B------:R-:W-:Y:S02]  /*03b0*/  IMAD.MOV.U32 R34, RZ, RZ, R16 ;  /* 0x000000ffff227224 */ /* 0x000fe400078e0010 */
[----:B--2---:R-:W-:Y:S01]  /*03c0*/  @!P0 FADD R8, R8, R12 ;  /* 0x0000000c08088221 */ /* 0x004fe20000000000 */
[----:B------:R-:W-:Y:S01]  /*03d0*/  @!P0 FADD R9, R9, R13 ;  /* 0x0000000d09098221 */ /* 0x000fe20000000000 */
[----:B------:R-:W-:Y:S01]  /*03e0*/  @!P0 FADD R10, R10, R14 ;  /* 0x0000000e0a0a8221 */ /* 0x000fe20000000000 */
[----:B------:R-:W-:Y:S01]  /*03f0*/  @!P0 FADD R11, R11, R15 ;  /* 0x0000000f0b0b8221 */ /* 0x000fe20000000000 */
[----:B------:R-:W-:-:S04]  /*0400*/  IADD3 R12, P1, PT, R22, -0x100, RZ ;  /* 0xffffff00160c7810 */ /* 0x000fc80007f3e0ff */
[----:B------:R0:W-:Y:S01]  /*0410*/  @!P0 STG.E.128 desc[UR6][R34.64+-0x2000], R8 ;  /* 0xffe0000822008986 */ /* 0x0001e2000c101d06 */
[----:B------:R-:W-:Y:S02]  /*0420*/  ISETP.GT.U32.AND P0, PT, R12, -0x1, PT ;  /* 0xffffffff0c00780c */ /* 0x000fe40003f04070 */
[----:B------:R-:W-:-:S04]  /*0430*/  IADD3.X R12, PT, PT, R21, -0x1, RZ, P1, !PT ;  /* 0xffffffff150c7810 */ /* 0x000fc80000ffe4ff */
[----:B------:R-:W-:-:S13]  /*0440*/  ISETP.GT.AND.EX P0, PT, R12, -0x1, PT, P0 ;  /* 0xffffffff0c00780c */ /* 0x000fda0003f04300 */
[----:B0-----:R-:W2:Y:S04]  /*0450*/  @!P0 LDG.E.128.CONSTANT R8, desc[UR6][R24.64+-0x1000] ;  /* 0xfff0000618088981 */ /* 0x001ea8000c1e9d00 */
[----:B------:R-:W2:Y:S02]  /*0460*/  @!P0 LDG.E.128.CONSTANT R12, desc[UR6][R26.64+-0x1000] ;  /* 0xfff000061a0c8981 */ /* 0x000ea4000c1e9d00 */
[----:B--2---:R-:W-:Y:S01]  /*0470*/  @!P0 FADD R16, R8, R12 ;  /* 0x0000000c08108221 */ /* 0x004fe20000000000 */
[----:B------:R-:W-:Y:S01]  /*0480*/  @!P0 FADD R17, R9, R13 ;  /* 0x0000000d09118221 */ /* 0x000fe20000000000 */
[----:B------:R-:W-:Y:S01]  /*0490*/  @!P0 FADD R18, R10, R14 ;  /* 0x0000000e0a128221 */ /* 0x000fe20000000000 */
[----:B------:R-:W-:-:S05]  /*04a0*/  @!P0 FADD R19, R11, R15 ;  /* 0x0000000f0b138221 */ /* 0x000fca0000000000 */
[----:B------:R-:W-:Y:S01]  /*04b0*/  @!P0 STG.E.128 desc[UR6][R34.64+-0x1000], R16 ;  /* 0xfff0001022008986 */ /* 0x000fe2000c101d06 */
[----:B------:R-:W-:-:S04]  /*04c0*/  IADD3 R8, P0, PT, R22, 0x100, RZ ;  /* 0x0000010016087810 */ /* 0x000fc80007f1e0ff */
[----:B------:R-:W-:Y:S01]  /*04d0*/  ISETP.GT.U32.AND P1, PT, R8, -0x1, PT ;  /* 0xffffffff0800780c */ /* 0x000fe20003f24070 */
[----:B------:R-:W-:-:S05]  /*04e0*/  IMAD.X R8, RZ, RZ, R21, P0 ;  /* 0x000000ffff087224 */ /* 0x000fca00000e0615 */
[----:B------:R-:W-:-:S13]  /*04f0*/  ISETP.GT.AND.EX P1, PT, R8, -0x1, PT, P1 ;  /* 0xffffffff0800780c */ /* 0x000fda0003f24310 */
[----:B------:R-:W2:Y:S04]  /*0500*/  @!P1 LDG.E.128.CONSTANT R8, desc[UR6][R24.64+0x1000] ;  /* 0x0010000618089981 */ /* 0x000ea8000c1e9d00 */
[----:B------:R-:W2:Y:S01]  /*0510*/  @!P1 LDG.E.128.CONSTANT R12, desc[UR6][R26.64+0x1000] ;  /* 0x001000061a0c9981 */ /* 0x000ea2000c1e9d00 */
[----:B------:R-:W-:-:S04]  /*0520*/  ISETP.GT.U32.AND P0, PT, R22, -0x1, PT ;  /* 0xffffffff1600780c */ /* 0x000fc80003f04070 */
[----:B------:R-:W-:Y:S01]  /*0530*/  ISETP.GT.AND.EX P0, PT, R21, -0x1, PT, P0 ;  /* 0xffffffff1500780c */ /* 0x000fe20003f04300 */
[----:B--2---:R-:W-:Y:S01]  /*0540*/  @!P1 FADD R8, R8, R12 ;  /* 0x0000000c08089221 */ /* 0x004fe20000000000 */
[----:B------:R-:W-:Y:S01]  /*0550*/  @!P1 FADD R9, R9, R13 ;  /* 0x0000000d09099221 */ /* 0x000fe20000000000 */
[----:B------:R-:W-:Y:S01]  /*0560*/  @!P1 FADD R10, R10, R14 ;  /* 0x0000000e0a0a9221 */ /* 0x000fe20000000000 */
[----:B------:R-:W-:-:S09]  /*0570*/  @!P1 FADD R11, R11, R15 ;  /* 0x0000000f0b0b9221 */ /* 0x000fd20000000000 */
[----:B------:R0:W2:Y:S04]  /*0580*/  @!P0 LDG.E.128.CONSTANT R12, desc[UR6][R26.64] ;  /* 0x000000061a0c8981 */ /* 0x0000a8000c1e9d00 */
[----:B------:R1:W-:Y:S04]  /*0590*/  @!P1 STG.E.128 desc[UR6][R34.64+0x1000], R8 ;  /* 0x0010000822009986 */ /* 0x0003e8000c101d06 */
[----:B-1----:R1:W2:Y:S01]  /*05a0*/  @!P0 LDG.E.128.CONSTANT R8, desc[UR6][R24.64] ;  /* 0x0000000618088981 */ /* 0x0022a2000c1e9d00 */
[----:B------:R-:W-:Y:S02]  /*05b0*/  IADD3 R22, P1, PT, R22, 0x400, RZ ;  /* 0x0000040016167810 */ /* 0x000fe40007f3e0ff */
[----:B0-----:R-:W-:-:S02]  /*05c0*/  IADD3 R26, P2, PT, R26, 0x4000, RZ ;  /* 0x000040001a1a7810 */ /* 0x001fc40007f5e0ff */
[----:B------:R-:W-:Y:S02]  /*05d0*/  IADD3 R16, P4, PT, R34, 0x4000, RZ ;  /* 0x0000400022107810 */ /* 0x000fe40007f9e0ff */
[----:B-1----:R-:W-:Y:S01]  /*05e0*/  IADD3 R24, P3, PT, R24, 0x4000, RZ ;  /* 0x0000400018187810 */ /* 0x002fe20007f7e0ff */
[----:B------:R-:W-:Y:S02]  /*05f0*/  IMAD.X R27, RZ, RZ, R27, P2 ;  /* 0x000000ffff1b7224 */ /* 0x000fe400010e061b */
[----:B------:R-:W-:Y:S02]  /*0600*/  IMAD.X R21, RZ, RZ, R21, P1 ;  /* 0x000000ffff157224 */ /* 0x000fe400008e0615 */
[----:B------:R-:W-:Y:S02]  /*0610*/  IMAD.X R25, RZ, RZ, R25, P3 ;  /* 0x000000ffff197224 */ /* 0x000fe400018e0619 */
[----:B--2---:R-:W-:Y:S01]  /*0620*/  @!P0 FADD R8, R8, R12 ;  /* 0x0000000c08088221 */ /* 0x004fe20000000000 */
[----:B------:R-:W-:Y:S01]  /*0630*/  @!P0 FADD R9, R9, R13 ;  /* 0x0000000d09098221 */ /* 0x000fe20000000000 */
[----:B------:R-:W-:Y:S01]  /*0640*/  @!P0 FADD R10, R10, R14 ;  /* 0x0000000e0a0a8221 */ /* 0x000fe20000000000 */
[----:B------:R-:W-:-:S05]  /*0650*/  @!P0 FADD R11, R11, R15 ;  /* 0x0000000f0b0b8221 */ /* 0x000fca0000000000 */
[----:B------:R0:W-:Y:S01]  /*0660*/  @!P0 STG.E.128 desc[UR6][R34.64], R8 ;  /* 0x0000000822008986 */ /* 0x0001e2000c101d06 */
[----:B------:R-:W-:-:S04]  /*0670*/  IADD3 R20, P0, PT, R20, -0x4, RZ ;  /* 0xfffffffc14147810 */ /* 0x000fc80007f1e0ff */
[----:B------:R-:W-:Y:S02]  /*0680*/  IADD3.X R7, PT, PT, R7, -0x1, RZ, P0, !PT ;  /* 0xffffffff07077810 */ /* 0x000fe400007fe4ff */
[----:B------:R-:W-:-:S04]  /*0690*/  ISETP.NE.U32.AND P0, PT, R20, RZ, PT ;  /* 0x000000ff1400720c */ /* 0x000fc80003f05070 */
[----:B------:R-:W-:Y:S01]  /*06a0*/  ISETP.NE.AND.EX P0, PT, R7, RZ, PT, P0 ;  /* 0x000000ff0700720c */ /* 0x000fe20003f05300 */
[----:B0-----:R-:W-:-:S12]  /*06b0*/  IMAD.X R35, RZ, RZ, R35, P4 ;  /* 0x000000ffff237224 */ /* 0x001fd800020e0623 */
[----:B------:R-:W-:Y:S05]  /*06c0*/  @P0 BRA `(.L_x_1) ;  /* 0xfffffffc00200947 */ /* 0x000fea000383ffff */
.L_x_0:
[----:B------:R-:W-:-:S04]  /*06d0*/  LOP3.LUT R2, R2, 0x3, RZ, 0xc0, !PT ;  /* 0x0000000302027812 */ /* 0x000fc800078ec0ff */
[----:B------:R-:W-:-:S04]  /*06e0*/  ISETP.NE.U32.AND P0, PT, R2, RZ, PT ;  /* 0x000000ff0200720c */ /* 0x000fc80003f05070 */
[----:B------:R-:W-:-:S13]  /*06f0*/  ISETP.NE.AND.EX P0, PT, RZ, RZ, PT, P0 ;  /* 0x000000ffff00720c */ /* 0x000fda0003f05300 */
[----:B------:R-:W-:Y:S05]  /*0700*/  @!P0 EXIT ;  /* 0x000000000000894d */ /* 0x000fea0003800000 */
[----:B------:R-:W-:-:S04]  /*0710*/  ISETP.NE.U32.AND P0, PT, R2, 0x1, PT ;  /* 0x000000010200780c */ /* 0x000fc80003f05070 */
[----:B------:R-:W-:-:S13]  /*0720*/  ISETP.NE.AND.EX P0, PT, RZ, RZ, PT, P0 ;  /* 0x000000ffff00720c */ /* 0x000fda0003f05300 */
[----:B------:R-:W-:Y:S05]  /*0730*/  @!P0 BRA `(.L_x_2) ;  /* 0x0000000000f08947 */ /* 0x000fea0003800000 */
[----:B------:R-:W-:Y:S01]  /*0740*/  IADD3 R7, P0, PT, R5, R32, RZ ;  /* 0x0000002005077210 */ /* 0x000fe20007f1e0ff */
[----:B------:R-:W-:Y:S03]  /*0750*/  BSSY.RECONVERGENT B0, `(.L_x_3) ;  /* 0x0000021000007945 */ /* 0x000fe60003800200 */
[----:B------:R-:W-:Y:S01]  /*0760*/  LEA R9, P1, R7, R30, 0x8 ;  /* 0x0000001e07097211 */ /* 0x000fe200078240ff */
[----:B------:R-:W-:-:S03]  /*0770*/  IMAD.X R2, R6, 0x1, R3, P0 ;  /* 0x0000000106027824 */ /* 0x000fc600000e0603 */
[----:B------:R-:W-:Y:S02]  /*0780*/  IADD3 R8, P2, PT, R9, 0x100, RZ ;  /* 0x0000010009087810 */ /* 0x000fe40007f5e0ff */
[----:B------:R-:W-:Y:S02]  /*0790*/  LEA.HI.X R10, R7, R4, R2, 0x8, P1 ;  /* 0x00000004070a7211 */ /* 0x000fe400008f4402 */
[----:B------:R-:W-:Y:S02]  /*07a0*/  ISETP.GT.U32.AND P1, PT, R9, -0x1, PT ;  /* 0xffffffff0900780c */ /* 0x000fe40003f24070 */
[----:B------:R-:W-:Y:S01]  /*07b0*/  ISETP.GT.U32.AND P0, PT, R8, -0x1, PT ;  /* 0xffffffff0800780c */ /* 0x000fe20003f04070 */
[----:B------:R-:W-:Y:S01]  /*07c0*/  IMAD.X R8, RZ, RZ, R10, P2 ;  /* 0x000000ffff087224 */ /* 0x000fe200010e060a */
[----:B------:R-:W-:Y:S02]  /*07d0*/  ISETP.GT.AND.EX P1, PT, R10, -0x1, PT, P1 ;  /* 0xffffffff0a00780c */ /* 0x000fe40003f24310 */
[----:B------:R-:W-:-:S02]  /*07e0*/  IADD3 R5, P2, PT, R5, 0x2, RZ ;  /* 0x0000000205057810 */ /* 0x000fc40007f5e0ff */
[----:B------:R-:W-:-:S09]  /*07f0*/  ISETP.GT.AND.EX P0, PT, R8, -0x1, PT, P0 ;  /* 0xffffffff0800780c */ /* 0x000fd20003f04300 */
[----:B------:R-:W-:Y:S05]  /*0800*/  @P1 BRA `(.L_x_4) ;  /* 0x0000000000541947 */ /* 0x000fea0003800000 */
[----:B------:R-:W0:Y:S01]  /*0810*/  LDCU.128 UR8, c[0x0][0x380] ;  /* 0x00007000ff0877ac */ /* 0x000e220008000c00 */
[----:B------:R-:W-:Y:S01]  /*0820*/  IMAD.SHL.U32 R8, R28, 0x4, RZ ;  /* 0x000000041c087824 */ /* 0x000fe200078e00ff */
[C---:B------:R-:W-:Y:S01]  /*0830*/  SHF.L.U64.HI R19, R7.reuse, 0xc, R2 ;  /* 0x0000000c07137819 */ /* 0x040fe20000010202 */
[----:B------:R-:W-:Y:S01]  /*0840*/  IMAD.SHL.U32 R11, R7, 0x1000, RZ ;  /* 0x00001000070b7824 */ /* 0x000fe200078e00ff */
[----:B------:R-:W1:Y:S01]  /*0850*/  LDCU.64 UR4, c[0x0][0x390] ;  /* 0x00007200ff0477ac */ /* 0x000e620008000a00 */
[----:B------:R-:W-:-:S03]  /*0860*/  IMAD.WIDE.U32 R8, R8, 0x4, RZ ;  /* 0x0000000408087825 */ /* 0x000fc600078e00ff */
[----:B------:R-:W-:Y:S02]  /*0870*/  LOP3.LUT R18, R11, R8, RZ, 0xfc, !PT ;  /* 0x000000080b127212 */ /* 0x000fe400078efcff */
[----:B------:R-:W-:Y:S02]  /*0880*/  LOP3.LUT R19, R19, R9, RZ, 0xfc, !PT ;  /* 0x0000000913137212 */ /* 0x000fe400078efcff */
[C---:B0-----:R-:W-:Y:S02]  /*0890*/  IADD3 R12, P3, PT, R18.reuse, UR10, RZ ;  /* 0x0000000a120c7c10 */ /* 0x041fe4000ff7e0ff */
[----:B------:R-:W-:Y:S02]  /*08a0*/  IADD3 R16, P1, PT, R18, UR8, RZ ;  /* 0x0000000812107c10 */ /* 0x000fe4000ff3e0ff */
[C---:B------:R-:W-:Y:S02]  /*08b0*/  IADD3.X R13, PT, PT, R19.reuse, UR11, RZ, P3, !PT ;  /* 0x0000000b130d7c10 */ /* 0x040fe40009ffe4ff */
[----:B------:R-:W-:-:S04]  /*08c0*/  IADD3.X R17, PT, PT, R19, UR9, RZ, P1, !PT ;  /* 0x0000000913117c10 */ /* 0x000fc80008ffe4ff */
[----:B------:R-:W2:Y:S04]  /*08d0*/  LDG.E.128.CONSTANT R12, desc[UR6][R12.64] ;  /* 0x000000060c0c7981 */ /* 0x000ea8000c1e9d00 */
[----:B------:R-:W2:Y:S01]  /*08e0*/  LDG.E.128.CONSTANT R8, desc[UR6][R16.64] ;  /* 0x0000000610087981 */ /* 0x000ea2000c1e9d00 */
[----:B-1----:R-:W-:-:S04]  /*08f0*/  IADD3 R18, P1, PT, R18, UR4, RZ ;  /* 0x0000000412127c10 */ /* 0x002fc8000ff3e0ff */
[----:B------:R-:W-:Y:S01]  /*0900*/  IADD3.X R19, PT, PT, R19, UR5, RZ, P1, !PT ;  /* 0x0000000513137c10 */ /* 0x000fe20008ffe4ff */
[----:B--2---:R-:W-:Y:S01]  /*0910*/  FADD R8, R8, R12 ;  /* 0x0000000c08087221 */ /* 0x004fe20000000000 */
[----:B------:R-:W-:Y:S01]  /*0920*/  FADD R9, R9, R13 ;  /* 0x0000000d09097221 */ /* 0x000fe20000000000 */
[----:B------:R-:W-:Y:S01]  /*0930*/  FADD R10, R10, R14 ;  /* 0x0000000e0a0a7221 */ /* 0x000fe20000000000 */
[----:B------:R-:W-:-:S05]  /*0940*/  FADD R11, R11, R15 ;  /* 0x0000000f0b0b7221 */ /* 0x000fca0000000000 */
[----:B------:R0:W-:Y:S02]  /*0950*/  STG.E.128 desc[UR6][R18.64], R8 ;  /* 0x0000000812007986 */ /* 0x0001e4000c101d06 */
.L_x_4:
[----:B------:R-:W-:Y:S05]  /*0960*/  BSYNC.RECONVERGENT B0 ;  /* 0x0000000000007941 */ /* 0x000fea0003800200 */
.L_x_3:
[----:B------:R-:W-:Y:S04]  /*0970*/  BSSY.RECONVERGENT B0, `(.L_x_5) ;  /* 0x0000017000007945 */ /* 0x000fe80003800200 */
[----:B------:R-:W-:Y:S05]  /*0980*/  @P0 BRA `(.L_x_6) ;  /* 0x0000000000540947 */ /* 0x000fea0003800000 */
[----:B------:R-:W1:Y:S01]  /*0990*/  LDCU.128 UR8, c[0x0][0x380] ;  /* 0x00007000ff0877ac */ /* 0x000e620008000c00 */
[----:B0-----:R-:W-:Y:S02]  /*09a0*/  IMAD.SHL.U32 R8, R28, 0x4, RZ ;  /* 0x000000041c087824 */ /* 0x001fe400078e00ff */
[C---:B------:R-:W-:Y:S01]  /*09b0*/  IMAD.SHL.U32 R11, R7.reuse, 0x1000, RZ ;  /* 0x00001000070b7824 */ /* 0x040fe200078e00ff */
[----:B------:R-:W-:Y:S01]  /*09c0*/  SHF.L.U64.HI R7, R7, 0xc, R2 ;  /* 0x0000000c07077819 */ /* 0x000fe20000010202 */
[----:B------:R-:W-:Y:S01]  /*09d0*/  IMAD.WIDE.U32 R8, R8, 0x4, RZ ;  /* 0x0000000408087825 */ /* 0x000fe200078e00ff */
[----:B------:R-:W0:Y:S02]  /*09e0*/  LDCU.64 UR4, c[0x0][0x390] ;  /* 0x00007200ff0477ac */ /* 0x000e240008000a00 */
[----:B------:R-:W-:Y:S02]  /*09f0*/  LOP3.LUT R18, R11, R8, RZ, 0xfc, !PT ;  /* 0x000000080b127212 */ /* 0x000fe400078efcff */
[----:B------:R-:W-:-:S02]  /*0a00*/  LOP3.LUT R7, R7, R9, RZ, 0xfc, !PT ;  /* 0x0000000907077212 */ /* 0x000fc400078efcff */
[C---:B-1----:R-:W-:Y:S02]  /*0a10*/  IADD3 R12, P1, PT, R18.reuse, UR10, RZ ;  /* 0x0000000a120c7c10 */ /* 0x042fe4000ff3e0ff */
[----:B------:R-:W-:Y:S02]  /*0a20*/  IADD3 R16, P0, PT, R18, UR8, RZ ;  /* 0x0000000812107c10 */ /* 0x000fe4000ff1e0ff */
[C---:B------:R-:W-:Y:S02]  /*0a30*/  IADD3.X R13, PT, PT, R7.reuse, UR11, RZ, P1, !PT ;  /* 0x0000000b070d7c10 */ /* 0x040fe40008ffe4ff */
[----:B------:R-:W-:-:S04]  /*0a40*/  IADD3.X R17, PT, PT, R7, UR9, RZ, P0, !PT ;  /* 0x0000000907117c10 */ /* 0x000fc800087fe4ff */
[----:B------:R-:W2:Y:S04]  /*0a50*/  LDG.E.128.CONSTANT R12, desc[UR6][R12.64+0x1000] ;  /* 0x001000060c0c7981 */ /* 0x000ea8000c1e9d00 */
[----:B------:R-:W2:Y:S01]  /*0a60*/  LDG.E.128.CONSTANT R8, desc[UR6][R16.64+0x1000] ;  /* 0x0010000610087981 */ /* 0x000ea2000c1e9d00 */
[----:B0-----:R-:W-:-:S04]  /*0a70*/  IADD3 R18, P0, PT, R18, UR4, RZ ;  /* 0x0000000412127c10 */ /* 0x001fc8000ff1e0ff */
[----:B------:R-:W-:Y:S01]  /*0a80*/  IADD3.X R19, PT, PT, R7, UR5, RZ, P0, !PT ;  /* 0x0000000507137c10 */ /* 0x000fe200087fe4ff */
[----:B--2---:R-:W-:Y:S01]  /*0a90*/  FADD R8, R8, R12 ;  /* 0x0000000c08087221 */ /* 0x004fe20000000000 */
[----:B------:R-:W-:Y:S01]  /*0aa0*/  FADD R9, R9, R13 ;  /* 0x0000000d09097221 */ /* 0x000fe20000000000 */
[----:B------:R-:W-:Y:S01]  /*0ab0*/  FADD R10, R10, R14 ;  /* 0x0000000e0a0a7221 */ /* 0x000fe20000000000 */
[----:B------:R-:W-:-:S05]  /*0ac0*/  FADD R11, R11, R15 ;  /* 0x0000000f0b0b7221 */ /* 0x000fca0000000000 */
[----:B------:R1:W-:Y:S02]  /*0ad0*/  STG.E.128 desc[UR6][R18.64+0x1000], R8 ;  /* 0x0010000812007986 */ /* 0x0003e4000c101d06 */
.L_x_6:
[----:B------:R-:W-:Y:S05]  /*0ae0*/  BSYNC.RECONVERGENT B0 ;  /* 0x0000000000007941 */ /* 0x000fea0003800200 */
.L_x_5:
[----:B------:R-:W-:-:S07]  /*0af0*/  IMAD.X R6, RZ, RZ, R6, P2 ;  /* 0x000000ffff067224 */ /* 0x000fce00010e0606 */
.L_x_2:
[----:B------:R-:W-:-:S13]  /*0b00*/  LOP3.LUT P0, RZ, R0, 0x1000, RZ, 0xc0, !PT ;  /* 0x0000100000ff7812 */ /* 0x000fda000780c0ff */
[----:B------:R-:W-:Y:S05]  /*0b10*/  @!P0 EXIT ;  /* 0x000000000000894d */ /* 0x000fea0003800000 */
[----:B------:R-:W-:-:S04]  /*0b20*/  IADD3 R7, P0, PT, R5, R32, RZ ;  /* 0x0000002005077210 */ /* 0x000fc80007f1e0ff */
[----:B------:R-:W-:Y:S01]  /*0b30*/  LEA R30, P1, R7, R30, 0x8 ;  /* 0x0000001e071e7211 */ /* 0x000fe200078240ff */
[----:B------:R-:W-:-:S03]  /*0b40*/  IMAD.X R6, R6, 0x1, R3, P0 ;  /* 0x0000000106067824 */ /* 0x000fc600000e0603 */
[----:B------:R-:W-:Y:S02]  /*0b50*/  ISETP.GT.U32.AND P0, PT, R30, -0x1, PT ;  /* 0xffffffff1e00780c */ /* 0x000fe40003f04070 */
[----:B------:R-:W-:-:S04]  /*0b60*/  LEA.HI.X R4, R7, R4, R6, 0x8, P1 ;  /* 0x0000000407047211 */ /* 0x000fc800008f4406 */
[----:B------:R-:W-:-:S13]  /*0b70*/  ISETP.GT.AND.EX P0, PT, R4, -0x1, PT, P0 ;  /* 0xffffffff0400780c */ /* 0x000fda0003f04300 */
[----:B------:R-:W-:Y:S05]  /*0b80*/  @P0 EXIT ;  /* 0x000000000000094d */ /* 0x000fea0003800000 */
[----:B------:R-:W2:Y:S01]  /*0b90*/  LDCU.128 UR8, c[0x0][0x380] ;  /* 0x00007000ff0877ac */ /* 0x000ea20008000c00 */
[----:B------:R-:W-:Y:S02]  /*0ba0*/  IMAD.SHL.U32 R2, R28, 0x4, RZ ;  /* 0x000000041c027824 */ /* 0x000fe400078e00ff */
[C---:B------:R-:W-:Y:S01]  /*0bb0*/  IMAD.SHL.U32 R5, R7.reuse, 0x1000, RZ ;  /* 0x0000100007057824 */ /* 0x040fe200078e00ff */
[----:B------:R-:W-:Y:S01]  /*0bc0*/  SHF.L.U64.HI R7, R7, 0xc, R6 ;  /* 0x0000000c07077819 */ /* 0x000fe20000010206 */
[----:B------:R-:W-:Y:S01]  /*0bd0*/  IMAD.WIDE.U32 R2, R2, 0x4, RZ ;  /* 0x0000000402027825 */ /* 0x000fe200078e00ff */
[----:B------:R-:W3:Y:S02]  /*0be0*/  LDCU.64 UR4, c[0x0][0x390] ;  /* 0x00007200ff0477ac */ /* 0x000ee40008000a00 */
[----:B------:R-:W-:Y:S02]  /*0bf0*/  LOP3.LUT R6, R5, R2, RZ, 0xfc, !PT ;  /* 0x0000000205067212 */ /* 0x000fe400078efcff */
[----:B------:R-:W-:-:S02]  /*0c00*/  LOP3.LUT R0, R7, R3, RZ, 0xfc, !PT ;  /* 0x0000000307007212 */ /* 0x000fc400078efcff */
[C---:B--2---:R-:W-:Y:S02]  /*0c10*/  IADD3 R2, P0, PT, R6.reuse, UR8, RZ ;  /* 0x0000000806027c10 */ /* 0x044fe4000ff1e0ff */
[----:B------:R-:W-:Y:S02]  /*0c20*/  IADD3 R4, P1, PT, R6, UR10, RZ ;  /* 0x0000000a06047c10 */ /* 0x000fe4000ff3e0ff */
[C---:B------:R-:W-:Y:S02]  /*0c30*/  IADD3.X R3, PT, PT, R0.reuse, UR9, RZ, P0, !PT ;  /* 0x0000000900037c10 */ /* 0x040fe400087fe4ff */
[----:B------:R-:W-:-:S03]  /*0c40*/  IADD3.X R5, PT, PT, R0, UR11, RZ, P1, !PT ;  /* 0x0000000b00057c10 */ /* 0x000fc60008ffe4ff */
[----:B01----:R-:W2:Y:S04]  /*0c50*/  LDG.E.128.CONSTANT R8, desc[UR6][R2.64] ;  /* 0x0000000602087981 */ /* 0x003ea8000c1e9d00 */
[----:B------:R-:W2:Y:S01]  /*0c60*/  LDG.E.128.CONSTANT R12, desc[UR6][R4.64] ;  /* 0x00000006040c7981 */ /* 0x000ea2000c1e9d00 */
[----:B---3--:R-:W-:-:S04]  /*0c70*/  IADD3 R6, P0, PT, R6, UR4, RZ ;  /* 0x0000000406067c10 */ /* 0x008fc8000ff1e0ff */
[----:B------:R-:W-:Y:S01]  /*0c80*/  IADD3.X R7, PT, PT, R0, UR5, RZ, P0, !PT ;  /* 0x0000000500077c10 */ /* 0x000fe200087fe4ff */
[----:B--2---:R-:W-:Y:S01]  /*0c90*/  FADD R8, R8, R12 ;  /* 0x0000000c08087221 */ /* 0x004fe20000000000 */
[----:B------:R-:W-:Y:S01]  /*0ca0*/  FADD R9, R9, R13 ;  /* 0x0000000d09097221 */ /* 0x000fe20000000000 */
[----:B------:R-:W-:Y:S01]  /*0cb0*/  FADD R10, R10, R14 ;  /* 0x0000000e0a0a7221 */ /* 0x000fe20000000000 */
[----:B------:R-:W-:-:S05]  /*0cc0*/  FADD R11, R11, R15 ;  /* 0x0000000f0b0b7221 */ /* 0x000fca0000000000 */
[----:B------:R-:W-:Y:S01]  /*0cd0*/  STG.E.128 desc[UR6][R6.64], R8 ;  /* 0x0000000806007986 */ /* 0x000fe2000c101d06 */
[----:B------:R-:W-:Y:S05]  /*0ce0*/  EXIT ;  /* 0x000000000000794d */ /* 0x000fea0003800000 */
.L_x_7:
[----:B------:R-:W-:-:S00]  /*0cf0*/  BRA `(.L_x_7) ;  /* 0xfffffffc00fc7947 */ /* 0x000fc0000383ffff */
[----:B------:R-:W-:-:S00]  /*0d00*/  NOP ;  /* 0x0000000000007918 */ /* 0x000fc00000000000 */
[----:B------:R-:W-:-:S00]  /*0d10*/  NOP ;  /* 0x0000000000007918 */ /* 0x000fc00000000000 */
[----:B------:R-:W-:-:S00]  /*0d20*/  NOP ;  /* 0x0000000000007918 */ /* 0x000fc00000000000 */
[----:B------:R-:W-:-:S00]  /*0d30*/  NOP ;  /* 0x0000000000007918 */ /* 0x000fc00000000000 */
[----:B------:R-:W-:-:S00]  /*0d40*/  NOP ;  /* 0x0000000000007918 */ /* 0x000fc00000000000 */
[----:B------:R-:W-:-:S00]  /*0d50*/  NOP ;  /* 0x0000000000007918 */ /* 0x000fc00000000000 */
[----:B------:R-:W-:-:S00]  /*0d60*/  NOP ;  /* 0x0000000000007918 */ /* 0x000fc00000000000 */
[----:B------:R-:W-:-:S00]  /*0d70*/  NOP ;  /* 0x0000000000007918 */ /* 0x000fc00000000000 */
.L_x_128:


//--------------------- .text.add_n_3585_to_3840__kernel --------------------------
	.section	.text.add_n_3585_to_3840__kernel,"ax",@progbits
	.align	128
        .global         add_n_3585_to_3840__kernel
        .type           add_n_3585_to_3840__kernel,@function
        .size           add_n_3585_to_3840__kernel,(.L_x_129 - add_n_3585_to_3840__kernel)
        .other          add_n_3585_to_3840__kernel,@"STO_CUDA_ENTRY STV_DEFAULT"
add_n_3585_to_3840__kernel:
.text.add_n_3585_to_3840__kernel:
[----:B------:R-:W-:Y:S08]  /*0000*/  LDC R1, c[0x0][0x37c] ;  /* 0x0000df00ff017b82 */ /* 0x000ff00000000800 */
[----:B------:R-:W0:Y:S02]  /*0010*/  LDC.64 R4, c[0x0][0x398] ;  /* 0x0000e600ff047b82 */ /* 0x000e240000000a00 */
[----:B0-----:R-:W-:-:S05]  /*0020*/  IADD3 R2, P0, PT, R4, 0xeff, RZ ;  /* 0x00000eff04027810 */ /* 0x001fca0007f1e0ff */
[----:B------:R-:W-:-:S04]  /*0030*/  IMAD.X R3, RZ, RZ, R5, P0 ;  /* 0x000000ffff037224 */ /* 0x000fc800000e0605 */
[----:B------:R-:W-:-:S04]  /*0040*/  IMAD.WIDE.U32 R6, R3, -0x77777777, RZ ;  /* 0x8888888903067825 */ /* 0x000fc800078e00ff */
[----:B------:R-:W-:-:S04]  /*0050*/  IMAD.WIDE.U32 R8, P0, R2, -0x77777778, R6 ;  /* 0x8888888802087825 */ /* 0x000fc80007800006 */
[C---:B------:R-:W-:Y:S01]  /*0060*/  IMAD.WIDE.U32 R6, R2.reuse, -0x77777777, RZ ;  /* 0x8888888902067825 */ /* 0x040fe200078e00ff */
[----:B------:R-:W-:-:S04]  /*0070*/  IADD3 R10, P1, PT, R2, R9, RZ ;  /* 0x00000009020a7210 */ /* 0x000fc80007f3e0ff */
[----:B------:R-:W-:Y:S02]  /*0080*/  IADD3.X R11, PT, PT, RZ, R3, RZ, P0, P1 ;  /* 0x00000003ff0b7210 */ /* 0x000fe400007e24ff */
[----:B------:R-:W-:Y:S02]  /*0090*/  IADD3 RZ, P0, PT, R7, R8, RZ ;  /* 0x0000000807ff7210 */ /* 0x000fe40007f1e0ff */
[----:B------:R-:W-:-:S03]  /*00a0*/  ISETP.LT.AND P1, PT, R3, RZ, PT ;  /* 0x000000ff0300720c */ /* 0x000fc60003f21270 */
[----:B------:R-:W-:-:S03]  /*00b0*/  IMAD.WIDE.U32.X R6, R3, -0x77777778, R10, P0 ;  /* 0x8888888803067825 */ /* 0x000fc600000e040a */
[----:B------:R-:W-:-:S05]  /*00c0*/  IADD3 R0, P0, PT, -R2, R6, RZ ;  /* 0x0000000602007210 */ /* 0x000fca0007f1e1ff */
[----:B------:R-:W-:Y:S01]  /*00d0*/  IMAD.X R6, R7, 0x1, ~R3, P0 ;  /* 0x0000000107067824 */ /* 0x000fe200000e0e03 */
[----:B------:R-:W-:-:S04]  /*00e0*/  IADD3 R7, P0, PT, R0, 0x77777777, RZ ;  /* 0x7777777700077810 */ /* 0x000fc80007f1e0ff */
[----:B------:R-:W-:Y:S02]  /*00f0*/  IADD3.X R9, PT, PT, R6, 0x77777777, RZ, P0, !PT ;  /* 0x7777777706097810 */ /* 0x000fe400007fe4ff */
[----:B------:R-:W-:Y:S02]  /*0100*/  SEL R7, R7, R0, P1 ;  /* 0x0000000007077207 */ /* 0x000fe40000800000 */
[----:B------:R-:W-:-:S04]  /*0110*/  SEL R0, R9, R6, P1 ;  /* 0x0000000609007207 */ /* 0x000fc80000800000 */
[----:B------:R-:W-:-:S04]  /*0120*/  SHF.R.S64 R7, R7, 0xb, R0 ;  /* 0x0000000b07077819 */ /* 0x000fc80000001000 */
[----:B------:R-:W-:-:S04]  /*0130*/  LEA.HI R7, P0, R0, R7, RZ, 0x1 ;  /* 0x0000000700077211 */ /* 0x000fc800078108ff */
[----:B------:R-:W-:Y:S01]  /*0140*/  LEA.HI.X.SX32 R9, R0, RZ, 0x15, P0 ;  /* 0x000000ff00097211 */ /* 0x000fe200000faeff */
[----:B------:R-:W-:-:S04]  /*0150*/  IMAD.HI.U32 R8, R7, -0xf00, R2 ;  /* 0xfffff10007087827 */ /* 0x000fc800078e0002 */
[----:B------:R-:W-:-:S05]  /*0160*/  IMAD R0, R9, -0xf00, RZ ;  /* 0xfffff10009007824 */ /* 0x000fca00078e02ff */
[----:B------:R-:W-:-:S04]  /*0170*/  IADD3 R8, PT, PT, R8, -R7, R0 ;  /* 0x8000000708087210 */ /* 0x000fc80007ffe000 */
[----:B------:R-:W-:-:S04]  /*0180*/  LEA.HI.SX32 R0, P0, R8, R7, 0x1 ;  /* 0x0000000708007211 */ /* 0x000fc80007810aff */
[----:B------:R-:W-:Y:S02]  /*0190*/  LEA.HI.X.SX32 R8, R8, R9, 0x1, P0 ;  /* 0x0000000908087211 */ /* 0x000fe400000f0eff */
        /* <DEDUP_REMOVED lines=24> */
[----:B------:R-:W-:Y:S02]  /*0320*/  SHF.L.U64.HI R9, R30, 0xc, R2 ;  /* 0x0000000c1e097819 */ /* 0x000fe40000010202 */
[----:B------:R-:W-:Y:S02]  /*0330*/  LOP3.LUT R20, R7, R6, RZ, 0xfc, !PT ;  /* 0x0000000607147212 */ /* 0x000fe400078efcff */
[----:B------:R-:W-:-:S02]  /*0340*/  SHF.R.U32.HI R4, RZ, 0x1c, R26 ;  /* 0x0000001cff047819 */ /* 0x000fc4000001161a */
[----:B------:R-:W-:Y:S02]  /*0350*/  IADD3 R20, P1, PT, R20, 0x2000, RZ ;  /* 0x0000200014147810 */ /* 0x000fe40007f3e0ff */
[----:B------:R-:W-:Y:S01]  /*0360*/  LOP3.LUT R4, R9, R4, RZ, 0xfc, !PT ;  /* 0x0000000409047212 */ /* 0x000fe200078efcff */
[----:B------:R-:W-:Y:S01]  /*0370*/  IMAD.X R9, RZ, RZ, ~R5, P0 ;  /* 0x000000ffff097224 */ /* 0x000fe200000e0e05 */
[----:B------:R-:W-:Y:S02]  /*0380*/  SHF.L.U64.HI R7, R30, 0x8, R2 ;  /* 0x000000081e077819 */ /* 0x000fe40000010202 */
[----:B------:R-:W-:Y:S01]  /*0390*/  LOP3.LUT R6, R11, R26, RZ, 0xfc, !PT ;  /* 0x0000001a0b067212 */ /* 0x000fe200078efcff */
[----:B------:R-:W-:Y:S01]  /*03a0*/  IMAD.X R37, RZ, RZ, R4, P1 ;  /* 0x000000ffff257224 */ /* 0x000fe200008e0604 */
[C---:B0-----:R-:W-:Y:S01]  /*03b0*/  IADD3 R34, P0, PT, R20.reuse, UR10, RZ ;  /* 0x0000000a14227c10 */ /* 0x041fe2000ff1e0ff */
[----:B------:R-:W-:Y:S01]  /*03c0*/  IMAD R9, R9, 0x280, RZ ;  /* 0x0000028009097824 */ /* 0x000fe200078e02ff */
        /* <DEDUP_REMOVED lines=12> */
.L_x_9:
        /* <DEDUP_REMOVED lines=8> */
[----:B------:R-:W-:Y:S01]  /*0510*/  IADD3 R8, P2, PT, R25, -0x100, RZ ;  /* 0xffffff0019087810 */ /* 0x000fe20007f5e0ff */
[----:B------:R-:W-:Y:S01]  /*0520*/  @!P0 FADD R17, R9, R13 ;  /* 0x0000000d09118221 */ /* 0x000fe20000000000 */
[----:B------:R-:W-:Y:S01]  /*0530*/  @!P0 FADD R18, R10, R14 ;  /* 0x0000000e0a128221 */ /* 0x000fe20000000000 */
[----:B------:R-:W-:Y:S01]  /*0540*/  @!P0 FADD R19, R11, R15 ;  /* 0x0000000f0b138221 */ /* 0x000fe20000000000 */
[----:B------:R-:W-:-:S02]  /*0550*/  ISETP.GT.U32.AND P1, PT, R8, -0x1, PT ;  /* 0xffffffff0800780c */ /* 0x000fc40003f24070 */
[----:B------:R-:W-:Y:S02]  /*0560*/  IADD3.X R8, PT, PT, R24, -0x1, RZ, P2, !PT ;  /* 0xffffffff18087810 */ /* 0x000fe400017fe4ff */
[----:B------:R0:W-:Y:S02]  /*0570*/  @!P0 STG.E.128 desc[UR6][R36.64+-0x2000], R16 ;  /* 0xffe0001024008986 */ /* 0x0001e4000c101d06 */
[----:B------:R-:W-:-:S13]  /*0580*/  ISETP.GT.AND.EX P1, PT, R8, -0x1, PT, P1 ;  /* 0xffffffff0800780c */ /* 0x000fda0003f24310 */
[----:B------:R-:W2:Y:S04]  /*0590*/  @!P1 LDG.E.128.CONSTANT R8, desc[UR6][R32.64+-0x1000] ;  /* 0xfff0000620089981 */ /* 0x000ea8000c1e9d00 */
[----:B------:R-:W2:Y:S02]  /*05a0*/  @!P1 LDG.E.128.CONSTANT R12, desc[UR6][R34.64+-0x1000] ;  /* 0xfff00006220c9981 */ /* 0x000ea4000c1e9d00 */
[----:B--2---:R-:W-:Y:S01]  /*05b0*/  @!P1 FADD R20, R8, R12 ;  /* 0x0000000c08149221 */ /* 0x004fe20000000000 */
[----:B------:R-:W-:Y:S01]  /*05c0*/  IADD3 R8, P0, PT, R25, 0x100, RZ ;  /* 0x0000010019087810 */ /* 0x000fe20007f1e0ff */
[----:B------:R-:W-:Y:S01]  /*05d0*/  @!P1 FADD R21, R9, R13 ;  /* 0x0000000d09159221 */ /* 0x000fe20000000000 */
[----:B------:R-:W-:Y:S01]  /*05e0*/  @!P1 FADD R22, R10, R14 ;  /* 0x0000000e0a169221 */ /* 0x000fe20000000000 */
[----:B------:R-:W-:Y:S01]  /*05f0*/  @!P1 FADD R23, R11, R15 ;  /* 0x0000000f0b179221 */ /* 0x000fe20000000000 */
[----:B------:R-:W-:Y:S01]  /*0600*/  ISETP.GT.U32.AND P2, PT, R8, -0x1, PT ;  /* 0xffffffff0800780c */ /* 0x000fe20003f44070 */
[----:B------:R-:W-:-:S03]  /*0610*/  IMAD.X R8, RZ, RZ, R24, P0 ;  /* 0x000000ffff087224 */ /* 0x000fc600000e0618 */
[----:B------:R1:W-:Y:S02]  /*0620*/  @!P1 STG.E.128 desc[UR6][R36.64+-0x1000], R20 ;  /* 0xfff0001424009986 */ /* 0x0003e4000c101d06 */
[----:B------:R-:W-:-:S13]  /*0630*/  ISETP.GT.AND.EX P2, PT, R8, -0x1, PT, P2 ;  /* 0xffffffff0800780c */ /* 0x000fda0003f44320 */
[----:B------:R-:W0:Y:S04]  /*0640*/  @!P2 LDG.E.128.CONSTANT R8, desc[UR6][R32.64+0x1000] ;  /* 0x001000062008a981 */ /* 0x000e28000c1e9d00 */
[----:B------:R-:W0:Y:S01]  /*0650*/  @!P2 LDG.E.128.CONSTANT R12, desc[UR6][R34.64+0x1000] ;  /* 0x00100006220ca981 */ /* 0x000e22000c1e9d00 */
[----:B------:R-:W-:-:S04]  /*0660*/  ISETP.GT.U32.AND P0, PT, R25, -0x1, PT ;  /* 0xffffffff1900780c */ /* 0x000fc80003f04070 */
[----:B------:R-:W-:Y:S01]  /*0670*/  ISETP.GT.AND.EX P0, PT, R24, -0x1, PT, P0 ;  /* 0xffffffff1800780c */ /* 0x000fe20003f04300 */
[----:B0-----:R-:W-:Y:S01]  /*0680*/  @!P2 FADD R16, R8, R12 ;  /* 0x0000000c0810a221 */ /* 0x001fe20000000000 */
[----:B------:R-:W-:Y:S01]  /*0690*/  @!P2 FADD R17, R9, R13 ;  /* 0x0000000d0911a221 */ /* 0x000fe20000000000 */
[----:B------:R-:W-:Y:S01]  /*06a0*/  @!P2 FADD R18, R10, R14 ;  /* 0x0000000e0a12a221 */ /* 0x000fe20000000000 */
[----:B------:R-:W-:-:S09]  /*06b0*/  @!P2 FADD R19, R11, R15 ;  /* 0x0000000f0b13a221 */ /* 0x000fd20000000000 */
[----:B------:R0:W2:Y:S04]  /*06c0*/  @!P0 LDG.E.128.CONSTANT R8, desc[UR6][R32.64] ;  /* 0x0000000620088981 */ /* 0x0000a8000c1e9d00 */
[----:B------:R3:W2:Y:S01]  /*06d0*/  @!P0 LDG.E.128.CONSTANT R12, desc[UR6][R34.64] ;  /* 0x00000006220c8981 */ /* 0x0006a2000c1e9d00 */
[----:B------:R-:W-:Y:S02]  /*06e0*/  IADD3 R25, P1, PT, R25, 0x400, RZ ;  /* 0x0000040019197810 */ /* 0x000fe40007f3e0ff */
[----:B-1----:R-:W-:Y:S01]  /*06f0*/  IADD3 R20, P4, PT, R36, 0x4000, RZ ;  /* 0x0000400024147810 */ /* 0x002fe20007f9e0ff */
[----:B------:R-:W-:Y:S01]  /*0700*/  @!P2 STG.E.128 desc[UR6][R36.64+0x1000], R16 ;  /* 0x001000102400a986 */ /* 0x000fe2000c101d06 */
[----:B0-----:R-:W-:Y:S02]  /*0710*/  IADD3 R32, P3, PT, R32, 0x4000, RZ ;  /* 0x0000400020207810 */ /* 0x001fe40007f7e0ff */
[----:B---3--:R-:W-:-:S03]  /*0720*/  IADD3 R34, P2, PT, R34, 0x4000, RZ ;  /* 0x0000400022227810 */ /* 0x008fc60007f5e0ff */
        /* <DEDUP_REMOVED lines=14> */
[----:B------:R-:W-:Y:S02]  /*0810*/  IMAD.MOV.U32 R13, RZ, RZ, R5 ;  /* 0x000000ffff0d7224 */ /* 0x000fe400078e0005 */
[----:B------:R-:W-:-:S07]  /*0820*/  IMAD.MOV.U32 R15, RZ, RZ, R4 ;  /* 0x000000ffff0f7224 */ /* 0x000fce00078e0004 */
.L_x_8:
        /* <DEDUP_REMOVED lines=11> */
[C---:B------:R-:W-:Y:S02]  /*08e0*/  IADD3 R4, P2, PT, R5.reuse, 0x100, RZ ;  /* 0x0000010005047810 */ /* 0x040fe40007f5e0ff */
        /* <DEDUP_REMOVED lines=29> */
.L_x_12:
[----:B------:R-:W-:Y:S05]  /*0ac0*/  BSYNC.RECONVERGENT B0 ;  /* 0x0000000000007941 */ /* 0x000fea0003800200 */
.L_x_11:
[----:B------:R-:W-:Y:S04]  /*0ad0*/  BSSY.RECONVERGENT B0, `(.L_x_13) ;  /* 0x0000017000007945 */ /* 0x000fe80003800200 */
[----:B------:R-:W-:Y:S05]  /*0ae0*/  @P0 BRA `(.L_x_14) ;  /* 0x0000000000540947 */ /* 0x000fea0003800000 */
[----:B------:R-:W1:Y:S01]  /*0af0*/  LDCU.128 UR8, c[0x0][0x380] ;  /* 0x00007000ff0877ac */ /* 0x000e620008000c00 */
[----:B0-----:R-:W-:Y:S01]  /*0b00*/  IMAD.SHL.U32 R4, R26, 0x4, RZ ;  /* 0x000000041a047824 */ /* 0x001fe200078e00ff */
[C---:B------:R-:W-:Y:S01]  /*0b10*/  SHF.L.U64.HI R19, R12.reuse, 0xc, R19 ;  /* 0x0000000c0c137819 */ /* 0x040fe20000010213 */
[----:B------:R-:W-:Y:S01]  /*0b20*/  IMAD.SHL.U32 R7, R12, 0x1000, RZ ;  /* 0x000010000c077824 */ /* 0x000fe200078e00ff */
[----:B------:R-:W0:Y:S01]  /*0b30*/  LDCU.64 UR4, c[0x0][0x390] ;  /* 0x00007200ff0477ac */ /* 0x000e220008000a00 */
[----:B------:R-:W-:-:S03]  /*0b40*/  IMAD.WIDE.U32 R4, R4, 0x4, RZ ;  /* 0x0000000404047825 */ /* 0x000fc600078e00ff */
[----:B------:R-:W-:Y:S02]  /*0b50*/  LOP3.LUT R16, R7, R4, RZ, 0xfc, !PT ;  /* 0x0000000407107212 */ /* 0x000fe400078efcff */
[----:B------:R-:W-:Y:S02]  /*0b60*/  LOP3.LUT R12, R19, R5, RZ, 0xfc, !PT ;  /* 0x00000005130c7212 */ /* 0x000fe400078efcff */
        /* <DEDUP_REMOVED lines=13> */
.L_x_14:
[----:B------:R-:W-:Y:S05]  /*0c40*/  BSYNC.RECONVERGENT B0 ;  /* 0x0000000000007941 */ /* 0x000fea0003800200 */
.L_x_13:
[----:B------:R-:W-:-:S07]  /*0c50*/  IMAD.X R15, RZ, RZ, R15, P2 ;  /* 0x000000ffff0f7224 */ /* 0x000fce00010e060f */
.L_x_10:
[----:B------:R-:W-:-:S04]  /*0c60*/  LOP3.LUT R0, R0, 0x1, RZ, 0xc0, !PT ;  /* 0x0000000100007812 */ /* 0x000fc800078ec0ff */
[----:B------:R-:W-:-:S04]  /*0c70*/  ISETP.NE.U32.AND P0, PT, R0, 0x1, PT ;  /* 0x000000010000780c */ /* 0x000fc80003f05070 */
[----:B------:R-:W-:-:S13]  /*0c80*/  ISETP.NE.U32.AND.EX P0, PT, RZ, RZ, PT, P0 ;  /* 0x000000ffff00720c */ /* 0x000fda0003f05100 */
[----:B------:R-:W-:Y:S05]  /*0c90*/  @P0 EXIT ;  /* 0x000000000000094d */ /* 0x000fea0003800000 */
[----:B01----:R-:W-:-:S04]  /*0ca0*/  IADD3 R7, P0, PT, R13, R30, RZ ;  /* 0x0000001e0d077210 */ /* 0x003fc80007f1e0ff */
[----:B------:R-:W-:Y:S01]  /*0cb0*/  LEA R28, P1, R7, R28, 0x8 ;  /* 0x0000001c071c7211 */ /* 0x000fe200078240ff */
[----:B------:R-:W-:-:S03]  /*0cc0*/  IMAD.X R0, R15, 0x1, R2, P0 ;  /* 0x000000010f007824 */ /* 0x000fc600000e0602 */
[----:B------:R-:W-:Y:S02]  /*0cd0*/  ISETP.GT.U32.AND P0, PT, R28, -0x1, PT ;  /* 0xffffffff1c00780c */ /* 0x000fe40003f04070 */
[----:B------:R-:W-:-:S04]  /*0ce0*/  LEA.HI.X R3, R7, R3, R0, 0x8, P1 ;  /* 0x0000000307037211 */ /* 0x000fc800008f4400 */
[----:B------:R-:W-:-:S13]  /*0cf0*/  ISETP.GT.AND.EX P0, PT, R3, -0x1, PT, P0 ;  /* 0xffffffff0300780c */ /* 0x000fda0003f04300 */
[----:B------:R-:W-:Y:S05]  /*0d00*/  @P0 EXIT ;  /* 0x000000000000094d */ /* 0x000fea0003800000 */
[----:B------:R-:W0:Y:S01]  /*0d10*/  LDCU.128 UR8, c[0x0][0x380] ;  /* 0x00007000ff0877ac */ /* 0x000e220008000c00 */
[----:B------:R-:W-:Y:S02]  /*0d20*/  IMAD.SHL.U32 R2, R26, 0x4, RZ ;  /* 0x000000041a027824 */ /* 0x000fe400078e00ff */
[C---:B------:R-:W-:Y:S01]  /*0d30*/  IMAD.SHL.U32 R5, R7.reuse, 0x1000, RZ ;  /* 0x0000100007057824 */ /* 0x040fe200078e00ff */
[----:B------:R-:W-:Y:S01]  /*0d40*/  SHF.L.U64.HI R7, R7, 0xc, R0 ;  /* 0x0000000c07077819 */ /* 0x000fe20000010200 */
[----:B------:R-:W-:Y:S01]  /*0d50*/  IMAD.WIDE.U32 R2, R2, 0x4, RZ ;  /* 0x0000000402027825 */ /* 0x000fe200078e00ff */
[----:B------:R-:W1:Y:S02]  /*0d60*/  LDCU.64 UR4, c[0x0][0x390] ;  /* 0x00007200ff0477ac */ /* 0x000e640008000a00 */
[----:B------:R-:W-:Y:S02]  /*0d70*/  LOP3.LUT R6, R5, R2, RZ, 0xfc, !PT ;  /* 0x0000000205067212 */ /* 0x000fe400078efcff */
[----:B------:R-:W-:-:S02]  /*0d80*/  LOP3.LUT R0, R7, R3, RZ, 0xfc, !PT ;  /* 0x0000000307007212 */ /* 0x000fc400078efcff */
[C---:B0-----:R-:W-:Y:S02]  /*0d90*/  IADD3 R2, P0, PT, R6.reuse, UR8, RZ ;  /* 0x0000000806027c10 */ /* 0x041fe4000ff1e0ff */
[----:B------:R-:W-:Y:S02]  /*0da0*/  IADD3 R4, P1, PT, R6, UR10, RZ ;  /* 0x0000000a06047c10 */ /* 0x000fe4000ff3e0ff */
[C---:B------:R-:W-:Y:S02]  /*0db0*/  IADD3.X R3, PT, PT, R0.reuse, UR9, RZ, P0, !PT ;  /* 0x0000000900037c10 */ /* 0x040fe400087fe4ff */
[----:B------:R-:W-:-:S03]  /*0dc0*/  IADD3.X R5, PT, PT, R0, UR11, RZ, P1, !PT ;  /* 0x0000000b00057c10 */ /* 0x000fc60008ffe4ff */
        /* <DEDUP_REMOVED lines=8> */
[----:B------:R-:W-:Y:S01]  /*0e50*/  STG.E.128 desc[UR6][R6.64], R8 ;  /* 0x0000000806007986 */ /* 0x000fe2000c101d06 */
[----:B------:R-:W-:Y:S05]  /*0e60*/  EXIT ;  /* 0x000000000000794d */ /* 0x000fea0003800000 */
.L_x_15:
        /* <DEDUP_REMOVED lines=9> */
.L_x_129:


//--------------------- .text.add_n_3329_to_3584__kernel --------------------------
	.section	.text.add_n_3329_to_3584__kernel,"ax",@progbits
	.align	128
        .global         add_n_3329_to_3584__kernel
        .type           add_n_3329_to_3584__kernel,@function
        .size           add_n_3329_to_3584__kernel,(.L_x_130 - add_n_3329_to_3584__kernel)
        .other          add_n_3329_to_3584__kernel,@"STO_CUDA_ENTRY STV_DEFAULT"
add_n_3329_to_3584__kernel:
.text.add_n_3329_to_3584__kernel:
[----:B------:R-:W-:Y:S08]  /*0000*/  LDC R1, c[0x0][0x37c] ;  /* 0x0000df00ff017b82 */ /* 0x000ff00000000800 */
[----:B------:R-:W0:Y:S02]  /*0010*/  LDC.64 R4, c[0x0][0x398] ;  /* 0x0000e600ff047b82 */ /* 0x000e240000000a00 */
[----:B0-----:R-:W-:-:S05]  /*0020*/  IADD3 R10, P0, PT, R4, 0xdff, RZ ;  /* 0x00000dff040a7810 */ /* 0x001fca0007f1e0ff */
[----:B------:R-:W-:-:S04]  /*0030*/  IMAD.X R11, RZ, RZ, R5, P0 ;  /* 0x000000ffff0b7224 */ /* 0x000fc800000e0605 */
[C---:B------:R-:W-:Y:S01]  /*0040*/  IMAD.WIDE.U32 R2, R11.reuse, 0x24924925, RZ ;  /* 0x249249250b027825 */ /* 0x040fe200078e00ff */
[----:B------:R-:W-:-:S03]  /*0050*/  ISETP.LT.AND P1, PT, R11, RZ, PT ;  /* 0x000000ff0b00720c */ /* 0x000fc60003f21270 */
[----:B------:R-:W-:-:S04]  /*0060*/  IMAD.WIDE.U32 R6, P0, R10, 0x49249249, R2 ;  /* 0x492492490a067825 */ /* 0x000fc80007800002 */
[----:B------:R-:W-:-:S04]  /*0070*/  IMAD.WIDE.U32 R2, R10, 0x24924925, RZ ;  /* 0x249249250a027825 */ /* 0x000fc800078e00ff */
[----:B------:R-:W-:Y:S01]  /*0080*/  IMAD.X R9, RZ, RZ, RZ, P0 ;  /* 0x000000ffff097224 */ /* 0x000fe200000e06ff */
[----:B------:R-:W-:Y:S01]  /*0090*/  IADD3 RZ, P0, PT, R3, R6, RZ ;  /* 0x0000000603ff7210 */ /* 0x000fe20007f1e0ff */
[----:B------:R-:W-:-:S04]  /*00a0*/  IMAD.MOV.U32 R8, RZ, RZ, R7 ;  /* 0x000000ffff087224 */ /* 0x000fc800078e0007 */
[----:B------:R-:W-:-:S03]  /*00b0*/  IMAD.WIDE.U32.X R2, R11, 0x49249249, R8, P0 ;  /* 0x492492490b027825 */ /* 0x000fc600000e0408 */
[----:B------:R-:W-:-:S04]  /*00c0*/  IADD3 R7, P0, PT, R2, -0x24924925, RZ ;  /* 0xdb6db6db02077810 */ /* 0x000fc80007f1e0ff */
[----:B------:R-:W-:Y:S02]  /*00d0*/  IADD3.X R9, PT, PT, R3, -0x4924924a, RZ, P0, !PT ;  /* 0xb6db6db603097810 */ /* 0x000fe400007fe4ff */
        /* <DEDUP_REMOVED lines=57> */
.L_x_17:
        /* <DEDUP_REMOVED lines=58> */
.L_x_16:
        /* <DEDUP_REMOVED lines=41> */
.L_x_20:
[----:B------:R-:W-:Y:S05]  /*0aa0*/  BSYNC.RECONVERGENT B0 ;  /* 0x0000000000007941 */ /* 0x000fea0003800200 */
.L_x_19:
        /* <DEDUP_REMOVED lines=23> */
.L_x_22:
[----:B------:R-:W-:Y:S05]  /*0c20*/  BSYNC.RECONVERGENT B0 ;  /* 0x0000000000007941 */ /* 0x000fea0003800200 */
.L_x_21:
[----:B------:R-:W-:-:S07]  /*0c30*/  IMAD.X R15, RZ, RZ, R15, P2 ;  /* 0x000000ffff0f7224 */ /* 0x000fce00010e060f */
.L_x_18:
        /* <DEDUP_REMOVED lines=33> */
.L_x_23:
        /* <DEDUP_REMOVED lines=11> */
.L_x_130:


//--------------------- .text.add_n_3073_to_3328__kernel --------------------------
	.section	.text.add_n_3073_to_3328__kernel,"ax",@progbits
	.align	128
        .global         add_n_3073_to_3328__kernel
        .type           add_n_3073_to_3328__kernel,@function
        .size           add_n_3073_to_3328__kernel,(.L_x_131 - add_n_3073_to_3328__kernel)
        .other          add_n_3073_to_3328__kernel,@"STO_CUDA_ENTRY STV_DEFAULT"
add_n_3073_to_3328__kernel:
.text.add_n_3073_to_3328__kernel:
[----:B------:R-:W-:Y:S08]  /*0000*/  LDC R1, c[0x0][0x37c] ;  /* 0x0000df00ff017b82 */ /* 0x000ff00000000800 */
[----:B------:R-:W0:Y:S02]  /*0010*/  LDC.64 R4, c[0x0][0x398] ;  /* 0x0000e600ff047b82 */ /* 0x000e240000000a00 */
[----:B0-----:R-:W-:-:S05]  /*0020*/  IADD3 R10, P0, PT, R4, 0xcff, RZ ;  /* 0x00000cff040a7810 */ /* 0x001fca0007f1e0ff */
[----:B------:R-:W-:-:S04]  /*0030*/  IMAD.X R11, RZ, RZ, R5, P0 ;  /* 0x000000ffff0b7224 */ /* 0x000fc800000e0605 */
[C---:B------:R-:W-:Y:S01]  /*0040*/  IMAD.WIDE.U32 R2, R11.reuse, -0x3b13b13b, RZ ;  /* 0xc4ec4ec50b027825 */ /* 0x040fe200078e00ff */
[----:B------:R-:W-:-:S03]  /*0050*/  ISETP.LT.AND P1, PT, R11, RZ, PT ;  /* 0x000000ff0b00720c */ /* 0x000fc60003f21270 */
[----:B------:R-:W-:-:S04]  /*0060*/  IMAD.WIDE.U32 R6, P0, R10, 0x4ec4ec4e, R2 ;  /* 0x4ec4ec4e0a067825 */ /* 0x000fc80007800002 */
[----:B------:R-:W-:-:S04]  /*0070*/  IMAD.WIDE.U32 R2, R10, -0x3b13b13b, RZ ;  /* 0xc4ec4ec50a027825 */ /* 0x000fc800078e00ff */
[----:B------:R-:W-:Y:S01]  /*0080*/  IMAD.X R9, RZ, RZ, RZ, P0 ;  /* 0x000000ffff097224 */ /* 0x000fe200000e06ff */
[----:B------:R-:W-:Y:S01]  /*0090*/  IADD3 RZ, P0, PT, R3, R6, RZ ;  /* 0x0000000603ff7210 */ /* 0x000fe20007f1e0ff */
[----:B------:R-:W-:-:S04]  /*00a0*/  IMAD.MOV.U32 R8, RZ, RZ, R7 ;  /* 0x000000ffff087224 */ /* 0x000fc800078e0007 */
[----:B------:R-:W-:-:S03]  /*00b0*/  IMAD.WIDE.U32.X R2, R11, 0x4ec4ec4e, R8, P0 ;  /* 0x4ec4ec4e0b027825 */ /* 0x000fc600000e0408 */
[----:B------:R-:W-:-:S04]  /*00c0*/  IADD3 R7, P0, PT, R2, 0x3b13b13b, RZ ;  /* 0x3b13b13b02077810 */ /* 0x000fc80007f1e0ff */
        /* <DEDUP_REMOVED lines=58> */
.L_x_25:
        /* <DEDUP_REMOVED lines=58> */
.L_x_24:
        /* <DEDUP_REMOVED lines=41> */
.L_x_28:
[----:B------:R-:W-:Y:S05]  /*0aa0*/  BSYNC.RECONVERGENT B0 ;  /* 0x0000000000007941 */ /* 0x000fea0003800200 */
.L_x_27:
        /* <DEDUP_REMOVED lines=23> */
.L_x_30:
[----:B------:R-:W-:Y:S05]  /*0c20*/  BSYNC.RECONVERGENT B0 ;  /* 0x0000000000007941 */ /* 0x000fea0003800200 */
.L_x_29:
[----:B------:R-:W-:-:S07]  /*0c30*/  IMAD.X R15, RZ, RZ, R15, P2 ;  /* 0x000000ffff0f7224 */ /* 0x000fce00010e060f */
.L_x_26:
        /* <DEDUP_REMOVED lines=33> */
.L_x_31:
        /* <DEDUP_REMOVED lines=11> */
.L_x_131:


//--------------------- .text.add_n_2817_to_3072__kernel --------------------------
	.section	.text.add_n_2817_to_3072__kernel,"ax",@progbits
	.align	128
        .global         add_n_2817_to_3072__kernel
        .type           add_n_2817_to_3072__kernel,@function
        .size           add_n_2817_to_3072__kernel,(.L_x_132 - add_n_2817_to_3072__kernel)
        .other          add_n_2817_to_3072__kernel,@"STO_CUDA_ENTRY STV_DEFAULT"
add_n_2817_to_3072__kernel:
.text.add_n_2817_to_3072__kernel:
        /* <DEDUP_REMOVED lines=71> */
.L_x_33:
        /* <DEDUP_REMOVED lines=58> */
.L_x_32:
        /* <DEDUP_REMOVED lines=41> */
.L_x_36:
[----:B------:R-:W-:Y:S05]  /*0aa0*/  BSYNC.RECONVERGENT B0 ;  /* 0x0000000000007941 */ /* 0x000fea0003800200 */
.L_x_35:
        /* <DEDUP_REMOVED lines=23> */
.L_x_38:
[----:B------:R-:W-:Y:S05]  /*0c20*/  BSYNC.RECONVERGENT B0 ;  /* 0x0000000000007941 */ /* 0x000fea0003800200 */
.L_x_37:
[----:B------:R-:W-:-:S07]  /*0c30*/  IMAD.X R15, RZ, RZ, R15, P2 ;  /* 0x000000ffff0f7224 */ /* 0x000fce00010e060f */
.L_x_34:
        /* <DEDUP_REMOVED lines=33> */
.L_x_39:
        /* <DEDUP_REMOVED lines=11> */
.L_x_132:


//--------------------- .text.add_n_2561_to_2816__kernel --------------------------
	.section	.text.add_n_2561_to_2816__kernel,"ax",@progbits
	.align	128
        .global         add_n_2561_to_2816__kernel
        .type           add_n_2561_to_2816__kernel,@function
        .size           add_n_2561_to_2816__kernel,(.L_x_133 - add_n_2561_to_2816__kernel)
        .other          add_n_2561_to_2816__kernel,@"STO_CUDA_ENTRY STV_DEFAULT"
add_n_2561_to_2816__kernel:
.text.add_n_2561_to_2816__kernel:
        /* <DEDUP_REMOVED lines=71> */
.L_x_41:
        /* <DEDUP_REMOVED lines=58> */
.L_x_40:
        /* <DEDUP_REMOVED lines=41> */
.L_x_44:
[----:B------:R-:W-:Y:S05]  /*0aa0*/  BSYNC.RECONVERGENT B0 ;  /* 0x0000000000007941 */ /* 0x000fea0003800200 */
.L_x_43:
        /* <DEDUP_REMOVED lines=23> */
.L_x_46:
[----:B------:R-:W-:Y:S05]  /*0c20*/  BSYNC.RECONVERGENT B0 ;  /* 0x0000000000007941 */ /* 0x000fea0003800200 */
.L_x_45:
[----:B------:R-:W-:-:S07]  /*0c30*/  IMAD.X R15, RZ, RZ, R15, P2 ;  /* 0x000000ffff0f7224 */ /* 0x000fce00010e060f */
.L_x_42:
        /* <DEDUP_REMOVED lines=33> */
.L_x_47:
        /* <DEDUP_REMOVED lines=11> */
.L_x_133:


//--------------------- .text.add_n_2305_to_2560__kernel --------------------------
	.section	.text.add_n_2305_to_2560__kernel,"ax",@progbits
	.align	128
        .global         add_n_2305_to_2560__kernel
        .type           add_n_2305_to_2560__kernel,@function
        .size           add_n_2305_to_2560__kernel,(.L_x_134 - add_n_2305_to_2560__kernel)
        .other          add_n_2305_to_2560__kernel,@"STO_CUDA_ENTRY STV_DEFAULT"
add_n_2305_to_2560__kernel:
.text.add_n_2305_to_2560__kernel:
        /* <DEDUP_REMOVED lines=71> */
.L_x_49:
        /* <DEDUP_REMOVED lines=58> */
.L_x_48:
        /* <DEDUP_REMOVED lines=41> */
.L_x_52:
[----:B------:R-:W-:Y:S05]  /*0aa0*/  BSYNC.RECONVERGENT B0 ;  /* 0x0000000000007941 */ /* 0x000fea0003800200 */
.L_x_51:
        /* <DEDUP_REMOVED lines=23> */
.L_x_54:
[----:B------:R-:W-:Y:S05]  /*0c20*/  BSYNC.RECONVERGENT B0 ;  /* 0x0000000000007941 */ /* 0x000fea0003800200 */
.L_x_53:
[----:B------:R-:W-:-:S07]  /*0c30*/  IMAD.X R15, RZ, RZ, R15, P2 ;  /* 0x000000ffff0f7224 */ /* 0x000fce00010e060f */
.L_x_50:
        /* <DEDUP_REMOVED lines=33> */
.L_x_55:
        /* <DEDUP_REMOVED lines=11> */
.L_x_134:


//--------------------- .text.add_n_2049_to_2304__kernel --------------------------
	.section	.text.add_n_2049_to_2304__kernel,"ax",@progbits
	.align	128
        .global         add_n_2049_to_2304__kernel
        .type           add_n_2049_to_2304__kernel,@function
        .size           add_n_2049_to_2304__kernel,(.L_x_135 - add_n_2049_to_2304__kernel)
        .other          add_n_2049_to_2304__kernel,@"STO_CUDA_ENTRY STV_DEFAULT"
add_n_2049_to_2304__kernel:
.text.add_n_2049_to_2304__kernel:
        /* <DEDUP_REMOVED lines=71> */
.L_x_57:
        /* <DEDUP_REMOVED lines=58> */
.L_x_56:
        /* <DEDUP_REMOVED lines=41> */
.L_x_60:
[----:B------:R-:W-:Y:S05]  /*0aa0*/  BSYNC.RECONVERGENT B0 ;  /* 0x0000000000007941 */ /* 0x000fea0003800200 */
.L_x_59:
        /* <DEDUP_REMOVED lines=23> */
.L_x_62:
[----:B------:R-:W-:Y:S05]  /*0c20*/  BSYNC.RECONVERGENT B0 ;  /* 0x0000000000007941 */ /* 0x000fea0003800200 */
.L_x_61:
[----:B------:R-:W-:-:S07]  /*0c30*/  IMAD.X R15, RZ, RZ, R15, P2 ;  /* 0x000000ffff0f7224 */ /* 0x000fce00010e060f */
.L_x_58:
        /* <DEDUP_REMOVED lines=33> */
.L_x_63:
        /* <DEDUP_REMOVED lines=11> */
.L_x_135:


//--------------------- .text.add_n_1793_to_2048__kernel --------------------------
	.section	.text.add_n_1793_to_2048__kernel,"ax",@progbits
	.align	128
        .global         add_n_1793_to_2048__kernel
        .type           add_n_1793_to_2048__kernel,@function
        .size           add_n_1793_to_2048__kernel,(.L_x_136 - add_n_1793_to_2048__kernel)
        .other          add_n_1793_to_2048__kernel,@"STO_CUDA_ENTRY STV_DEFAULT"
add_n_1793_to_2048__kernel:
.text.add_n_1793_to_2048__kernel:
        /* <DEDUP_REMOVED lines=53> */
.L_x_65:
        /* <DEDUP_REMOVED lines=56> */
.L_x_64:
        /* <DEDUP_REMOVED lines=41> */
.L_x_68:
[----:B------:R-:W-:Y:S05]  /*0960*/  BSYNC.RECONVERGENT B0 ;  /* 0x0000000000007941 */ /* 0x000fea0003800200 */
.L_x_67:
        /* <DEDUP_REMOVED lines=23> */
.L_x_70:
[----:B------:R-:W-:Y:S05]  /*0ae0*/  BSYNC.RECONVERGENT B0 ;  /* 0x0000000000007941 */ /* 0x000fea0003800200 */
.L_x_69:
[----:B------:R-:W-:-:S07]  /*0af0*/  IMAD.X R6, RZ, RZ, R6, P2 ;  /* 0x000000ffff067224 */ /* 0x000fce00010e0606 */
.L_x_66:
        /* <DEDUP_REMOVED lines=31> */
.L_x_71:
        /* <DEDUP_REMOVED lines=9> */
.L_x_136:


//--------------------- .text.add_n_1537_to_1792__kernel --------------------------
	.section	.text.add_n_1537_to_1792__kernel,"ax",@progbits
	.align	128
        .global         add_n_1537_to_1792__kernel
        .type           add_n_1537_to_1792__kernel,@function
        .size           add_n_1537_to_1792__kernel,(.L_x_137 - add_n_1537_to_1792__kernel)
        .other          add_n_1537_to_1792__kernel,@"STO_CUDA_ENTRY STV_DEFAULT"
add_n_1537_to_1792__kernel:
.text.add_n_1537_to_1792__kernel:
        /* <DEDUP_REMOVED lines=71> */
.L_x_73:
        /* <DEDUP_REMOVED lines=58> */
.L_x_72:
        /* <DEDUP_REMOVED lines=41> */
.L_x_76:
[----:B------:R-:W-:Y:S05]  /*0aa0*/  BSYNC.RECONVERGENT B0 ;  /* 0x0000000000007941 */ /* 0x000fea0003800200 */
.L_x_75:
        /* <DEDUP_REMOVED lines=23> */
.L_x_78:
[----:B------:R-:W-:Y:S05]  /*0c20*/  BSYNC.RECONVERGENT B0 ;  /* 0x0000000000007941 */ /* 0x000fea0003800200 */
.L_x_77:
[----:B------:R-:W-:-:S07]  /*0c30*/  IMAD.X R15, RZ, RZ, R15, P2 ;  /* 0x000000ffff0f7224 */ /* 0x000fce00010e060f */
.L_x_74:
        /* <DEDUP_REMOVED lines=33> */
.L_x_79:
        /* <DEDUP_REMOVED lines=11> */
.L_x_137:


//--------------------- .text.add_n_1281_to_1536__kernel --------------------------
	.section	.text.add_n_1281_to_1536__kernel,"ax",@progbits
	.align	128
        .global         add_n_1281_to_1536__kernel
        .type           add_n_1281_to_1536__kernel,@function
        .size           add_n_1281_to_1536__kernel,(.L_x_138 - add_n_1281_to_1536__kernel)
        .other          add_n_1281_to_1536__kernel,@"STO_CUDA_ENTRY STV_DEFAULT"
add_n_1281_to_1536__kernel:
.text.add_n_1281_to_1536__kernel:
        /* <DEDUP_REMOVED lines=71> */
.L_x_81:
        /* <DEDUP_REMOVED lines=58> */
.L_x_80:
        /* <DEDUP_REMOVED lines=41> */
.L_x_84:
[----:B------:R-:W-:Y:S05]  /*0aa0*/  BSYNC.RECONVERGENT B0 ;  /* 0x0000000000007941 */ /* 0x000fea0003800200 */
.L_x_83:
        /* <DEDUP_REMOVED lines=23> */
.L_x_86:
[----:B------:R-:W-:Y:S05]  /*0c20*/  BSYNC.RECONVERGENT B0 ;  /* 0x0000000000007941 */ /* 0x000fea0003800200 */
.L_x_85:
[----:B------:R-:W-:-:S07]  /*0c30*/  IMAD.X R15, RZ, RZ, R15, P2 ;  /* 0x000000ffff0f7224 */ /* 0x000fce00010e060f */
.L_x_82:
        /* <DEDUP_REMOVED lines=33> */
.L_x_87:
        /* <DEDUP_REMOVED lines=11> */
.L_x_138:


//--------------------- .text.add_n_1025_to_1280__kernel --------------------------
	.section	.text.add_n_1025_to_1280__kernel,"ax",@progbits
	.align	128
        .global         add_n_1025_to_1280__kernel
        .type           add_n_1025_to_1280__kernel,@function
        .size           add_n_1025_to_1280__kernel,(.L_x_139 - add_n_1025_to_1280__kernel)
        .other          add_n_1025_to_1280__kernel,@"STO_CUDA_ENTRY STV_DEFAULT"
add_n_1025_to_1280__kernel:
.text.add_n_1025_to_1280__kernel:
        /* <DEDUP_REMOVED lines=71> */
.L_x_89:
        /* <DEDUP_REMOVED lines=58> */
.L_x_88:
        /* <DEDUP_REMOVED lines=41> */
.L_x_92:
[----:B------:R-:W-:Y:S05]  /*0aa0*/  BSYNC.RECONVERGENT B0 ;  /* 0x0000000000007941 */ /* 0x000fea0003800200 */
.L_x_91:
        /* <DEDUP_REMOVED lines=23> */
.L_x_94:
[----:B------:R-:W-:Y:S05]  /*0c20*/  BSYNC.RECONVERGENT B0 ;  /* 0x0000000000007941 */ /* 0x000fea0003800200 */
.L_x_93:
[----:B------:R-:W-:-:S07]  /*0c30*/  IMAD.X R15, RZ, RZ, R15, P2 ;  /* 0x000000ffff0f7224 */ /* 0x000fce00010e060f */
.L_x_90:
        /* <DEDUP_REMOVED lines=33> */
.L_x_95:
        /* <DEDUP_REMOVED lines=11> */
.L_x_139:


//--------------------- .text.add_n_769_to_1024__kernel --------------------------
	.section	.text.add_n_769_to_1024__kernel,"ax",@progbits
	.align	128
        .global         add_n_769_to_1024__kernel
        .type           add_n_769_to_1024__kernel,@function
        .size           add_n_769_to_1024__kernel,(.L_x_140 - add_n_769_to_1024__kernel)
        .other          add_n_769_to_1024__kernel,@"STO_CUDA_ENTRY STV_DEFAULT"
add_n_769_to_1024__kernel:
.text.add_n_769_to_1024__kernel:
        /* <DEDUP_REMOVED lines=53> */
.L_x_97:
        /* <DEDUP_REMOVED lines=56> */
.L_x_96:
        /* <DEDUP_REMOVED lines=41> */
.L_x_100:
[----:B------:R-:W-:Y:S05]  /*0960*/  BSYNC.RECONVERGENT B0 ;  /* 0x0000000000007941 */ /* 0x000fea0003800200 */
.L_x_99:
        /* <DEDUP_REMOVED lines=23> */
.L_x_102:
[----:B------:R-:W-:Y:S05]  /*0ae0*/  BSYNC.RECONVERGENT B0 ;  /* 0x0000000000007941 */ /* 0x000fea0003800200 */
.L_x_101:
[----:B------:R-:W-:-:S07]  /*0af0*/  IMAD.X R6, RZ, RZ, R6, P2 ;  /* 0x000000ffff067224 */ /* 0x000fce00010e0606 */
.L_x_98:
        /* <DEDUP_REMOVED lines=31> */
.L_x_103:
        /* <DEDUP_REMOVED lines=9> */
.L_x_140:


//--------------------- .text.add_n_513_to_768__kernel --------------------------
	.section	.text.add_n_513_to_768__kernel,"ax",@progbits
	.align	128
        .global         add_n_513_to_768__kernel
        .type           add_n_513_to_768__kernel,@function
        .size           add_n_513_to_768__kernel,(.L_x_141 - add_n_513_to_768__kernel)
        .other          add_n_513_to_768__kernel,@"STO_CUDA_ENTRY STV_DEFAULT"
add_n_513_to_768__kernel:
.text.add_n_513_to_768__kernel:
        /* <DEDUP_REMOVED lines=71> */
.L_x_105:
        /* <DEDUP_REMOVED lines=58> */
.L_x_104:
        /* <DEDUP_REMOVED lines=41> */
.L_x_108:
[----:B------:R-:W-:Y:S05]  /*0aa0*/  BSYNC.RECONVERGENT B0 ;  /* 0x0000000000007941 */ /* 0x000fea0003800200 */
.L_x_107:
        /* <DEDUP_REMOVED lines=23> */
.L_x_110:
[----:B------:R-:W-:Y:S05]  /*0c20*/  BSYNC.RECONVERGENT B0 ;  /* 0x0000000000007941 */ /* 0x000fea0003800200 */
.L_x_109:
[----:B------:R-:W-:-:S07]  /*0c30*/  IMAD.X R15, RZ, RZ, R15, P2 ;  /* 0x000000ffff0f7224 */ /* 0x000fce00010e060f */
.L_x_106:
        /* <DEDUP_REMOVED lines=33> */
.L_x_111:
        /* <DEDUP_REMOVED lines=11> */
.L_x_141:


//--------------------- .text.add_n_257_to_512__kernel --------------------------
	.section	.text.add_n_257_to_512__kernel,"ax",@progbits
	.align	128
        .global         add_n_257_to_512__kernel
        .type           add_n_257_to_512__kernel,@function
        .size           add_n_257_to_512__kernel,(.L_x_142 - add_n_257_to_512__kernel)
        .other          add_n_257_to_512__kernel,@"STO_CUDA_ENTRY STV_DEFAULT"
add_n_257_to_512__kernel:
.text.add_n_257_to_512__kernel:
        /* <DEDUP_REMOVED lines=53> */
.L_x_113:
        /* <DEDUP_REMOVED lines=56> */
.L_x_112:
        /* <DEDUP_REMOVED lines=41> */
.L_x_116:
[----:B------:R-:W-:Y:S05]  /*0960*/  BSYNC.RECONVERGENT B0 ;  /* 0x0000000000007941 */ /* 0x000fea0003800200 */
.L_x_115:
        /* <DEDUP_REMOVED lines=23> */
.L_x_118:
[----:B------:R-:W-:Y:S05]  /*0ae0*/  BSYNC.RECONVERGENT B0 ;  /* 0x0000000000007941 */ /* 0x000fea0003800200 */
.L_x_117:
[----:B------:R-:W-:-:S07]  /*0af0*/  IMAD.X R6, RZ, RZ, R6, P2 ;  /* 0x000000ffff067224 */ /* 0x000fce00010e0606 */
.L_x_114:
        /* <DEDUP_REMOVED lines=31> */
.L_x_119:
        /* <DEDUP_REMOVED lines=9> */
.L_x_142:


//--------------------- .text.add_n_1_to_256__kernel --------------------------
	.section	.text.add_n_1_to_256__kernel,"ax",@progbits
	.align	128
        .global         add_n_1_to_256__kernel
        .type           add_n_1_to_256__kernel,@function
        .size           add_n_1_to_256__kernel,(.L_x_143 - add_n_1_to_256__kernel)
        .other          add_n_1_to_256__kernel,@"STO_CUDA_ENTRY STV_DEFAULT"
add_n_1_to_256__kernel:
.text.add_n_1_to_256__kernel:
        /* <DEDUP_REMOVED lines=53> */
.L_x_121:
        /* <DEDUP_REMOVED lines=56> */
.L_x_120:
        /* <DEDUP_REMOVED lines=41> */
.L_x_124:
[----:B------:R-:W-:Y:S05]  /*0960*/  BSYNC.RECONVERGENT B0 ;  /* 0x0000000000007941 */ /* 0x000fea0003800200 */
.L_x_123:
        /* <DEDUP_REMOVED lines=23> */
.L_x_126:
[----:B------:R-:W-:Y:S05]  /*0ae0*/  BSYNC.RECONVERGENT B0 ;  /* 0x0000000000007941 */ /* 0x000fea0003800200 */
.L_x_125:
[----:B------:R-:W-:-:S07]  /*0af0*/  IMAD.X R6, RZ, RZ, R6, P2 ;  /* 0x000000ffff067224 */ /* 0x000fce00010e0606 */
.L_x_122:
        /* <DEDUP_REMOVED lines=31> */
.L_x_127:
        /* <DEDUP_REMOVED lines=9> */
.L_x_143:


//--------------------- .nv.shared.reserved.0     --------------------------
	.section	.nv.shared.reserved.0,"aw",@nobits
	.weak		__nv_reservedSMEM_offset_0_alias
	.size		__nv_reservedSMEM_offset_0_alias, 0, 64
	.other		__nv_reservedSMEM_offset_0_alias,@"STO_CUDA_RESERVED_SHARED STV_DEFAULT"
__nv_reservedSMEM_offset_0_alias:
	.zero		0
	.zero		64


//--------------------- .nv.constant0.add_n_3841_to_4096__kernel --------------------------
	.section	.nv.constant0.add_n_3841_to_4096__kernel,"a",@progbits
	.sectionflags	@""
	.align	4
.nv.constant0.add_n_3841_to_4096__kernel:
	.zero		928


//--------------------- .nv.constant0.add_n_3585_to_3840__kernel --------------------------
	.section	.nv.constant0.add_n_3585_to_3840__kernel,"a",@progbits
	.sectionflags	@""
	.align	4
.nv.constant0.add_n_3585_to_3840__kernel:
	.zero		928


//--------------------- .nv.constant0.add_n_3329_to_3584__kernel --------------------------
	.section	.nv.constant0.add_n_3329_to_3584__kernel,"a",@progbits
	.sectionflags	@""
	.align	4
.nv.constant0.add_n_3329_to_3584__kernel:
	.zero		928


//--------------------- .nv.constant0.add_n_3073_to_3328__kernel --------------------------
	.section	.nv.constant0.add_n_3073_to_3328__kernel,"a",@progbits
	.sectionflags	@""
	.align	4
.nv.constant0.add_n_3073_to_3328__kernel:
	.zero		928


//--------------------- .nv.constant0.add_n_2817_to_3072__kernel --------------------------
	.section	.nv.constant0.add_n_2817_to_3072__kernel,"a",@progbits
	.sectionflags	@""
	.align	4
.nv.constant0.add_n_2817_to_3072__kernel:
	.zero		928


//--------------------- .nv.constant0.add_n_2561_to_2816__kernel --------------------------
	.section	.nv.constant0.add_n_2561_to_2816__kernel,"a",@progbits
	.sectionflags	@""
	.align	4
.nv.constant0.add_n_2561_to_2816__kernel:
	.zero		928


//--------------------- .nv.constant0.add_n_2305_to_2560__kernel --------------------------
	.section	.nv.constant0.add_n_2305_to_2560__kernel,"a",@progbits
	.sectionflags	@""
	.align	4
.nv.constant0.add_n_2305_to_2560__kernel:
	.zero		928


//--------------------- .nv.constant0.add_n_2049_to_2304__kernel --------------------------
	.section	.nv.constant0.add_n_2049_to_2304__kernel,"a",@progbits
	.sectionflags	@""
	.align	4
.nv.constant0.add_n_2049_to_2304__kernel:
	.zero		928


//--------------------- .nv.constant0.add_n_1793_to_2048__kernel --------------------------
	.section	.nv.constant0.add_n_1793_to_2048__kernel,"a",@progbits
	.sectionflags	@""
	.align	4
.nv.constant0.add_n_1793_to_2048__kernel:
	.zero		928


//--------------------- .nv.constant0.add_n_1537_to_1792__kernel --------------------------
	.section	.nv.constant0.add_n_1537_to_1792__kernel,"a",@progbits
	.sectionflags	@""
	.align	4
.nv.constant0.add_n_1537_to_1792__kernel:
	.zero		928


//--------------------- .nv.constant0.add_n_1281_to_1536__kernel --------------------------
	.section	.nv.constant0.add_n_1281_to_1536__kernel,"a",@progbits
	.sectionflags	@""
	.align	4
.nv.constant0.add_n_1281_to_1536__kernel:
	.zero		928


//--------------------- .nv.constant0.add_n_1025_to_1280__kernel --------------------------
	.section	.nv.constant0.add_n_1025_to_1280__kernel,"a",@progbits
	.sectionflags	@""
	.align	4
.nv.constant0.add_n_1025_to_1280__kernel:
	.zero		928


//--------------------- .nv.constant0.add_n_769_to_1024__kernel --------------------------
	.section	.nv.constant0.add_n_769_to_1024__kernel,"a",@progbits
	.sectionflags	@""
	.align	4
.nv.constant0.add_n_769_to_1024__kernel:
	.zero		928


//--------------------- .nv.constant0.add_n_513_to_768__kernel --------------------------
	.section	.nv.constant0.add_n_513_to_768__kernel,"a",@progbits
	.sectionflags	@""
	.align	4
.nv.constant0.add_n_513_to_768__kernel:
	.zero		928


//--------------------- .nv.constant0.add_n_257_to_512__kernel --------------------------
	.section	.nv.constant0.add_n_257_to_512__kernel,"a",@progbits
	.sectionflags	@""
	.align	4
.nv.constant0.add_n_257_to_512__kernel:
	.zero		928


//--------------------- .nv.constant0.add_n_1_to_256__kernel --------------------------
	.section	.nv.constant0.add_n_1_to_256__kernel,"a",@progbits
	.sectionflags	@""
	.align	4
.nv.constant0.add_n_1_to_256__kernel:
	.zero		928


//--------------------- SYMBOLS --------------------------

	.type		.nv.reservedSmem.offset0,@object
	.size		.nv.reservedSmem.offset0,0x4
